def matmul_kernel(
    a_ptr,
    b_ptr,
    c_ptr,
    M,
    N,
    K,
    stride_am,
    stride_ak,
    stride_bk,
    stride_bn,
    stride_cm,
    stride_cn,
    BLOCK_M: tl.constexpr,
    BLOCK_N: tl.constexpr,
    BLOCK_K: tl.constexpr,
    GROUP_M: tl.constexpr,
):
    pid = tl.program_id(axis=0)
    num_pid_m = tl.cdiv(M, BLOCK_M)
    num_pid_n = tl.cdiv(N, BLOCK_N)
    num_pid_in_group = GROUP_M * num_pid_n
    group_id = pid // num_pid_in_group
    first_pid_m = group_id * GROUP_M
    group_size_m = min(num_pid_m - first_pid_m, GROUP_M)
    pid_m = first_pid_m + ((pid % num_pid_in_group) % group_size_m)
    pid_n = (pid % num_pid_in_group) // group_size_m

    offs_am = (pid_m * BLOCK_M + tl.arange(0, BLOCK_M)) % M
    offs_bn = (pid_n * BLOCK_N + tl.arange(0, BLOCK_N)) % N
    offs_k = tl.arange(0, BLOCK_K)
    a_ptrs = a_ptr + offs_am[:, None] * stride_am + offs_k[None, :] * stride_ak
    b_ptrs = b_ptr + offs_k[:, None] * stride_bk + offs_bn[None, :] * stride_bn

    acc = tl.zeros((BLOCK_M, BLOCK_N), dtype=tl.float32)
    for kk in range(0, tl.cdiv(K, BLOCK_K)):
        a = tl.load(a_ptrs, mask=offs_k[None, :] < K - kk * BLOCK_K, other=0.0)
        b = tl.load(b_ptrs, mask=offs_k[:, None] < K - kk * BLOCK_K, other=0.0)
        acc = tl.dot(a, b, acc)
        a_ptrs += BLOCK_K * stride_ak
        b_ptrs += BLOCK_K * stride_bk

    c = acc.to(c_ptr.dtype.element_ty)
    offs_cm = pid_m * BLOCK_M + tl.arange(0, BLOCK_M)
    offs_cn = pid_n * BLOCK_N + tl.arange(0, BLOCK_N)
    c_ptrs = c_ptr + offs_cm[:, None] * stride_cm + offs_cn[None, :] * stride_cn
    mask = (offs_cm[:, None] < M) & (offs_cn[None, :] < N)
    tl.store(c_ptrs, c, mask=mask)

# config = {"BLOCK_K": 64, "BLOCK_M": 128, "BLOCK_N": 128, "GROUP_M": 8, "arch": "sm_100", "dtype": "fp16", "num_ctas": 1, "num_stages": 3, "num_warps": 4}
# arch = sm_100


// ===== COMPILED SASS (sm_100a) =====

	.target	sm_100a

	.elftype	@"ET_EXEC"


//--------------------- .note.nv.tkinfo           --------------------------
	.section	.note.nv.tkinfo,"",@"SHT_NOTE"
	.sectionflags	@"SHF_NOTE_NV_TKINFO"
	.tkinfo
        /*0018*/ 	.word	0x00000081
        /*0030*/ 	.string	""
        /*0030*/ 	.string	"ptxas-blackwell"
        /*0030*/ 	.string	"Cuda compilation tools, release 12.9, V12.9.86"
        /*0030*/ 	.string	"Build cuda_12.9.r12.9/compiler.36037853_0"
        /*0030*/ 	.string	"-v  -suppress-debug-info  -lineinfo  -arch sm_100a "



//--------------------- .note.nv.cuver            --------------------------
	.section	.note.nv.cuver,"",@"SHT_NOTE"
	.sectionflags	@"SHF_NOTE_NV_CUVER"
        /*0018*/ 	.short	0x0001
        /*001a*/ 	.short	0x0064
        /*001c*/ 	.short	0x0001
        /*001e*/ 	.short	0x0000
        /*0020*/ 	.short	0x0001
        /*0022*/ 	.short	0x0000


//--------------------- .nv.info                  --------------------------
	.section	.nv.info,"",@"SHT_CUDA_INFO"
	.align	4


	//----- nvinfo : EIATTR_REGCOUNT
	.align		4
        /*0000*/ 	.byte	0x04, 0x2f
        /*0002*/ 	.short	(.L_4 - .L_3)
	.align		4
.L_3:
        /*0004*/ 	.word	index@(matmul_kernel)
        /*0008*/ 	.word	0x000000ff


	//----- nvinfo : EIATTR_FRAME_SIZE
	.align		4
.L_4:
        /*000c*/ 	.byte	0x04, 0x11
        /*000e*/ 	.short	(.L_6 - .L_5)
	.align		4
.L_5:
        /*0010*/ 	.word	index@($__internal_2_$__cuda_sm10x_tcgen05_guardrail_trap_unallocated_columns_being_dealloced)
        /*0014*/ 	.word	0x00000088


	//----- nvinfo : EIATTR_FRAME_SIZE
	.align		4
.L_6:
        /*0018*/ 	.byte	0x04, 0x11
        /*001a*/ 	.short	(.L_8 - .L_7)
	.align		4
.L_7:
        /*001c*/ 	.word	index@($__internal_1_$__cuda_sm10x_tcgen05_guardrail_trap_phase_invalid_during_alloc)
        /*0020*/ 	.word	0x00000088


	//----- nvinfo : EIATTR_FRAME_SIZE
	.align		4
.L_8:
        /*0024*/ 	.byte	0x04, 0x11
        /*0026*/ 	.short	(.L_10 - .L_9)
	.align		4
.L_9:
        /*0028*/ 	.word	index@($__internal_0_$__cuda_sm10x_tcgen05_guardrail_trap_col_being_dealloced_not_returned_by_alloc)
        /*002c*/ 	.word	0x00000088


	//----- nvinfo : EIATTR_FRAME_SIZE
	.align		4
.L_10:
        /*0030*/ 	.byte	0x04, 0x11
        /*0032*/ 	.short	(.L_12 - .L_11)
	.align		4
.L_11:
        /*0034*/ 	.word	index@(matmul_kernel)
        /*0038*/ 	.word	0x00000088


	//----- nvinfo : EIATTR_MIN_STACK_SIZE
	.align		4
.L_12:
        /*003c*/ 	.byte	0x04, 0x12
        /*003e*/ 	.short	(.L_14 - .L_13)
	.align		4
.L_13:
        /*0040*/ 	.word	index@(matmul_kernel)
        /*0044*/ 	.word	0x00000088
.L_14:


//--------------------- .nv.info.matmul_kernel    --------------------------
	.section	.nv.info.matmul_kernel,"",@"SHT_CUDA_INFO"
	.sectionflags	@""
	.align	4


	//----- nvinfo : EIATTR_CUDA_API_VERSION
	.align		4
        /*0000*/ 	.byte	0x04, 0x37
        /*0002*/ 	.short	(.L_16 - .L_15)
.L_15:
        /*0004*/ 	.word	0x00000081


	//----- nvinfo : EIATTR_KPARAM_INFO
	.align		4
.L_16:
        /*0008*/ 	.byte	0x04, 0x17
        /*000a*/ 	.short	(.L_18 - .L_17)
.L_17:
        /*000c*/ 	.word	0x00000000
        /*0010*/ 	.short	0x000d
        /*0012*/ 	.short	0x0048
        /*0014*/ 	.byte	0x00, 0xf4, 0x21, 0x00


	//----- nvinfo : EIATTR_KPARAM_INFO
	.align		4
.L_18:
        /*0018*/ 	.byte	0x04, 0x17
        /*001a*/ 	.short	(.L_20 - .L_19)
.L_19:
        /*001c*/ 	.word	0x00000000
        /*0020*/ 	.short	0x000c
        /*0022*/ 	.short	0x0040
        /*0024*/ 	.byte	0x00, 0xf4, 0x21, 0x00


	//----- nvinfo : EIATTR_KPARAM_INFO
	.align		4
.L_20:
        /*0028*/ 	.byte	0x04, 0x17
        /*002a*/ 	.short	(.L_22 - .L_21)
.L_21:
        /*002c*/ 	.word	0x00000000
        /*0030*/ 	.short	0x000b
        /*0032*/ 	.short	0x0038
        /*0034*/ 	.byte	0x00, 0xf0, 0x11, 0x00


	//----- nvinfo : EIATTR_KPARAM_INFO
	.align		4
.L_22:
        /*0038*/ 	.byte	0x04, 0x17
        /*003a*/ 	.short	(.L_24 - .L_23)
.L_23:
        /*003c*/ 	.word	0x00000000
        /*0040*/ 	.short	0x000a
        /*0042*/ 	.short	0x0034
        /*0044*/ 	.byte	0x00, 0xf0, 0x11, 0x00


	//----- nvinfo : EIATTR_KPARAM_INFO
	.align		4
.L_24:
        /*0048*/ 	.byte	0x04, 0x17
        /*004a*/ 	.short	(.L_26 - .L_25)
.L_25:
        /*004c*/ 	.word	0x00000000
        /*0050*/ 	.short	0x0009
        /*0052*/ 	.short	0x0030
        /*0054*/ 	.byte	0x00, 0xf0, 0x11, 0x00


	//----- nvinfo : EIATTR_KPARAM_INFO
	.align		4
.L_26:
        /*0058*/ 	.byte	0x04, 0x17
        /*005a*/ 	.short	(.L_28 - .L_27)
.L_27:
        /*005c*/ 	.word	0x00000000
        /*0060*/ 	.short	0x0008
        /*0062*/ 	.short	0x002c
        /*0064*/ 	.byte	0x00, 0xf0, 0x11, 0x00


	//----- nvinfo : EIATTR_KPARAM_INFO
	.align		4
.L_28:
        /*0068*/ 	.byte	0x04, 0x17
        /*006a*/ 	.short	(.L_30 - .L_29)
.L_29:
        /*006c*/ 	.word	0x00000000
        /*0070*/ 	.short	0x0007
        /*0072*/ 	.short	0x0028
        /*0074*/ 	.byte	0x00, 0xf0, 0x11, 0x00


	//----- nvinfo : EIATTR_KPARAM_INFO
	.align		4
.L_30:
        /*0078*/ 	.byte	0x04, 0x17
        /*007a*/ 	.short	(.L_32 - .L_31)
.L_31:
        /*007c*/ 	.word	0x00000000
        /*0080*/ 	.short	0x0006
        /*0082*/ 	.short	0x0024
        /*0084*/ 	.byte	0x00, 0xf0, 0x11, 0x00


	//----- nvinfo : EIATTR_KPARAM_INFO
	.align		4
.L_32:
        /*0088*/ 	.byte	0x04, 0x17
        /*008a*/ 	.short	(.L_34 - .L_33)
.L_33:
        /*008c*/ 	.word	0x00000000
        /*0090*/ 	.short	0x0005
        /*0092*/ 	.short	0x0020
        /*0094*/ 	.byte	0x00, 0xf0, 0x11, 0x00


	//----- nvinfo : EIATTR_KPARAM_INFO
	.align		4
.L_34:
        /*0098*/ 	.byte	0x04, 0x17
        /*009a*/ 	.short	(.L_36 - .L_35)
.L_35:
        /*009c*/ 	.word	0x00000000
        /*00a0*/ 	.short	0x0004
        /*00a2*/ 	.short	0x001c
        /*00a4*/ 	.byte	0x00, 0xf0, 0x11, 0x00


	//----- nvinfo : EIATTR_KPARAM_INFO
	.align		4
.L_36:
        /*00a8*/ 	.byte	0x04, 0x17
        /*00aa*/ 	.short	(.L_38 - .L_37)
.L_37:
        /*00ac*/ 	.word	0x00000000
        /*00b0*/ 	.short	0x0003
        /*00b2*/ 	.short	0x0018
        /*00b4*/ 	.byte	0x00, 0xf0, 0x11, 0x00


	//----- nvinfo : EIATTR_KPARAM_INFO
	.align		4
.L_38:
        /*00b8*/ 	.byte	0x04, 0x17
        /*00ba*/ 	.short	(.L_40 - .L_39)
.L_39:
        /*00bc*/ 	.word	0x00000000
        /*00c0*/ 	.short	0x0002
        /*00c2*/ 	.short	0x0010
        /*00c4*/ 	.byte	0x00, 0xf4, 0x21, 0x00


	//----- nvinfo : EIATTR_KPARAM_INFO
	.align		4
.L_40:
        /*00c8*/ 	.byte	0x04, 0x17
        /*00ca*/ 	.short	(.L_42 - .L_41)
.L_41:
        /*00cc*/ 	.word	0x00000000
        /*00d0*/ 	.short	0x0001
        /*00d2*/ 	.short	0x0008
        /*00d4*/ 	.byte	0x00, 0xf4, 0x21, 0x00


	//----- nvinfo : EIATTR_KPARAM_INFO
	.align		4
.L_42:
        /*00d8*/ 	.byte	0x04, 0x17
        /*00da*/ 	.short	(.L_44 - .L_43)
.L_43:
        /*00dc*/ 	.word	0x00000000
        /*00e0*/ 	.short	0x0000
        /*00e2*/ 	.short	0x0000
        /*00e4*/ 	.byte	0x00, 0xf4, 0x21, 0x00


	//----- nvinfo : EIATTR_AT_ENTRY_FRAGMENTS
	.align		4
.L_44:
        /*00e8*/ 	.byte	0x04, 0x4f
        /*00ea*/ 	.short	(.L_46 - .L_45)


	//   ....[0]....
.L_45:
        /*00ec*/ 	.word	0x00000004


	//----- nvinfo : EIATTR_RESERVED_SMEM_USED
	.align		4
.L_46:
        /*00f0*/ 	.byte	0x01, 0x41
	.zero		2


	//----- nvinfo : EIATTR_SPARSE_MMA_MASK
	.align		4
        /*00f4*/ 	.byte	0x03, 0x50
        /*00f6*/ 	.short	0x0000


	//----- nvinfo : EIATTR_TCGEN05_1CTA_USED
	.align		4
        /*00f8*/ 	.byte	0x01, 0x51
	.zero		2


	//----- nvinfo : EIATTR_MAXREG_COUNT
	.align		4
        /*00fc*/ 	.byte	0x03, 0x1b
        /*00fe*/ 	.short	0x00ff


	//----- nvinfo : EIATTR_NUM_BARRIERS
	.align		4
        /*0100*/ 	.byte	0x02, 0x4c
        /*0102*/ 	.byte	0x01
	.zero		1


	//----- nvinfo : EIATTR_ANNOTATIONS
	.align		4
        /*0104*/ 	.byte	0x04, 0x55
        /*0106*/ 	.short	(.L_48 - .L_47)


	//   ....[0]....
.L_47:
        /*0108*/ 	.word	0x00000001
        /*010c*/ 	.byte	0x70, 0x09, 0x00, 0x00, 0x01, 0x00, 0x00, 0x00, 0x20, 0x73, 0x00, 0x00, 0x01, 0x00, 0x00, 0x00
        /* <DEDUP_REMOVED lines=35> */
        /*034c*/ 	.byte	0x40, 0xc8, 0x00, 0x00


	//----- nvinfo : EIATTR_INT_WARP_WIDE_INSTR_OFFSETS
	.align		4
.L_48:
        /*0350*/ 	.byte	0x04, 0x31
        /*0352*/ 	.short	(.L_50 - .L_49)


	//   ....[0]....
.L_49:
        /*0354*/ 	.word	0x00004080


	//   ....[1]....
        /*0358*/ 	.word	0x000040b0


	//   ....[2]....
        /*035c*/ 	.word	0x00007440


	//   ....[3]....
        /*0360*/ 	.word	0x00010960


	//   ....[4]....
        /*0364*/ 	.word	0x000109b0


	//----- nvinfo : EIATTR_COOP_GROUP_MASK_REGIDS
	.align		4
.L_50:
        /*0368*/ 	.byte	0x04, 0x29
        /*036a*/ 	.short	(.L_52 - .L_51)


	//   ....[0]....
.L_51:
        /*036c*/ 	.word	0xffffffff


	//   ....[1]....
        /*0370*/ 	.word	0xffffffff


	//   ....[2]....
        /*0374*/ 	.word	0xffffffff


	//   ....[3]....
        /*0378*/ 	.word	0xffffffff


	//----- nvinfo : EIATTR_COOP_GROUP_INSTR_OFFSETS
	.align		4
.L_52:
        /*037c*/ 	.byte	0x04, 0x28
        /*037e*/ 	.short	(.L_54 - .L_53)


	//   ....[0]....
.L_53:
        /*0380*/ 	.word	0x00000080


	//   ....[1]....
        /*0384*/ 	.word	0x00000340


	//   ....[2]....
        /*0388*/ 	.word	0x000107f0


	//   ....[3]....
        /*038c*/ 	.word	0x00010a60


	//----- nvinfo : EIATTR_VRC_CTA_INIT_COUNT
	.align		4
.L_54:
        /*0390*/ 	.byte	0x02, 0x4a
        /*0392*/ 	.byte	0x80
	.zero		1


	//----- nvinfo : EIATTR_MBARRIER_INSTR_OFFSETS
	.align		4
        /*0394*/ 	.byte	0x04, 0x39
        /*0396*/ 	.short	(.L_56 - .L_55)


	//   ....[0]....
.L_55:
        /*0398*/ 	.word	0x000041a0
        /*039c*/ 	.word	0x000000ff
        /*03a0*/ 	.word	0x00000000
        /*03a4*/ 	.short	0x0100
        /*03a6*/ 	.byte	0x0b
	.zero		1


	//   ....[1]....
        /*03a8*/ 	.word	0x00007460
        /*03ac*/ 	.word	0x000000ff
        /*03b0*/ 	.word	0x00008008
        /*03b4*/ 	.short	0x0100
        /*03b6*/ 	.byte	0x09
	.zero		1


	//   ....[2]....
        /*03b8*/ 	.word	0x0000b210
        /*03bc*/ 	.word	0x000000ff
        /*03c0*/ 	.word	0x00000000
        /*03c4*/ 	.short	0x010a
        /*03c6*/ 	.byte	0x0b
	.zero		1


	//   ....[3]....
        /*03c8*/ 	.word	0x0000c820
        /*03cc*/ 	.word	0x000000ff
        /*03d0*/ 	.word	0x00000000
        /*03d4*/ 	.short	0x010a
        /*03d6*/ 	.byte	0x0b
	.zero		1


	//   ....[4]....
        /*03d8*/ 	.word	0x0000c910
        /*03dc*/ 	.word	0x000000ff
        /*03e0*/ 	.word	0x00008000
        /*03e4*/ 	.short	0x0108
        /*03e6*/ 	.byte	0x09
	.zero		1


	//   ....[5]....
        /*03e8*/ 	.word	0x0000c940
        /*03ec*/ 	.word	0x000000ff
        /*03f0*/ 	.word	0x00008008
        /*03f4*/ 	.short	0x0108
        /*03f6*/ 	.byte	0x09
	.zero		1


	//   ....[6]....
        /*03f8*/ 	.word	0x00010a80
        /*03fc*/ 	.word	0x000000ff
        /*0400*/ 	.word	0x00000000
        /*0404*/ 	.short	0x010a
        /*0406*/ 	.byte	0x0b
	.zero		1


	//   ....[7]....
        /*0408*/ 	.word	0x00010ab0
        /*040c*/ 	.word	0x000000ff
        /*0410*/ 	.word	0x00000000
        /*0414*/ 	.short	0x010a
        /*0416*/ 	.byte	0x0b
	.zero		1


	//----- nvinfo : EIATTR_NUM_MBARRIERS
	.align		4
.L_56:
        /*0418*/ 	.byte	0x03, 0x38
        /*041a*/ 	.short	0x0002


	//----- nvinfo : EIATTR_EXIT_INSTR_OFFSETS
	.align		4
        /*041c*/ 	.byte	0x04, 0x1c
        /*041e*/ 	.short	(.L_58 - .L_57)


	//   ....[0]....
.L_57:
        /*0420*/ 	.word	0x00010a70


	//----- nvinfo : EIATTR_REQNTID
	.align		4
.L_58:
        /*0424*/ 	.byte	0x04, 0x10
        /*0426*/ 	.short	(.L_60 - .L_59)
.L_59:
        /*0428*/ 	.word	0x00000080
        /*042c*/ 	.word	0x00000001
        /*0430*/ 	.word	0x00000001


	//----- nvinfo : EIATTR_CRS_STACK_SIZE
	.align		4
.L_60:
        /*0434*/ 	.byte	0x04, 0x1e
        /*0436*/ 	.short	(.L_62 - .L_61)
.L_61:
        /*0438*/ 	.word	0x00000000


	//----- nvinfo : EIATTR_CBANK_PARAM_SIZE
	.align		4
.L_62:
        /*043c*/ 	.byte	0x03, 0x19
        /*043e*/ 	.short	0x0050


	//----- nvinfo : EIATTR_PARAM_CBANK
	.align		4
        /*0440*/ 	.byte	0x04, 0x0a
        /*0442*/ 	.short	(.L_64 - .L_63)
	.align		4
.L_63:
        /*0444*/ 	.word	index@(.nv.constant0.matmul_kernel)
        /*0448*/ 	.short	0x0380
        /*044a*/ 	.short	0x0050


	//----- nvinfo : EIATTR_SW_WAR
	.align		4
.L_64:
        /*044c*/ 	.byte	0x04, 0x36
        /*044e*/ 	.short	(.L_66 - .L_65)
.L_65:
        /*0450*/ 	.word	0x00000008
.L_66:


//--------------------- .nv.compat                --------------------------
	.section	.nv.compat,"",@"SHT_CUDA_COMPAT_INFO"
	.align	4
        /*0000*/ 	.byte	0x02, 0x02, 0x02, 0x00, 0x02, 0x05, 0x05, 0x00, 0x02, 0x03, 0x00, 0x00, 0x02, 0x06, 0x01, 0x00


//--------------------- .nv.callgraph             --------------------------
	.section	.nv.callgraph,"",@"SHT_CUDA_CALLGRAPH"
	.align	4
	.sectionentsize	8
	.align		4
        /*0000*/ 	.word	0x00000000
	.align		4
        /*0004*/ 	.word	0xffffffff
	.align		4
        /*0008*/ 	.word	0x00000000
	.align		4
        /*000c*/ 	.word	0xfffffffe
	.align		4
        /*0010*/ 	.word	0x00000000
	.align		4
        /*0014*/ 	.word	0xfffffffd
	.align		4
        /*0018*/ 	.word	0x00000000
	.align		4
        /*001c*/ 	.word	0xfffffffc


//--------------------- .text.matmul_kernel       --------------------------
	.section	.text.matmul_kernel,"ax",@progbits
	.align	128
        .global         matmul_kernel
        .type           matmul_kernel,@function
        .size           matmul_kernel,(.L_x_21 - matmul_kernel)
        .other          matmul_kernel,@"STO_CUDA_ENTRY STV_DEFAULT"
matmul_kernel:
.text.matmul_kernel:
[----:B------:R-:W0:Y:S01]  /*0000*/  LDC R1, c[0x0][0x37c] ;  /* 0x0000df00ff017b82 */ /* 0x000e220000000800 */
[----:B------:R-:W1:Y:S01]  /*0010*/  S2R R39, SR_TID.X ;  /* 0x0000000000277919 */ /* 0x000e620000002100 */
[----:B0-----:R-:W-:Y:S01]  /*0020*/  VIADD R1, R1, 0xffffff78 ;  /* 0xffffff7801017836 */ /* 0x001fe20000000000 */
[----:B------:R-:W0:Y:S01]  /*0030*/  LDCU.64 UR22, c[0x0][0x358] ;  /* 0x00006b00ff1677ac */ /* 0x000e220008000a00 */
[----:B-1----:R-:W-:-:S13]  /*0040*/  ISETP.GE.U32.AND P0, PT, R39, 0x20, PT ;  /* 0x000000202700780c */ /* 0x002fda0003f06070 */
[----:B------:R-:W-:Y:S02]  /*0050*/  VOTEU.ANY UP0, P0 ;  /* 0x0000000000ff7886 */ /* 0x000fe40000000100 */
[----:B------:R-:W-:Y:S05]  /*0060*/  BRA.U UP0, `(.L_x_0) ;  /* 0x0000000100b87547 */ /* 0x000fea000b800000 */
[----:B------:R-:W1:Y:S01]  /*0070*/  S2UR UR6, SR_CgaCtaId ;  /* 0x00000000000679c3 */ /* 0x000e620000008800 */
[----:B------:R-:W-:Y:S01]  /*0080*/  NOP ;  /* 0x0000000000007918 */ /* 0x000fe20000000000 */
[----:B------:R-:W-:Y:S02]  /*0090*/  UMOV UR4, 0x40 ;  /* 0x0000004000047882 */ /* 0x000fe40000000000 */
[----:B-1----:R-:W-:-:S09]  /*00a0*/  ULEA UR4, UR6, UR4, 0x18 ;  /* 0x0000000406047291 */ /* 0x002fd2000f8ec0ff */
[----:B------:R-:W1:Y:S01]  /*00b0*/  LDS.U8 R0, [UR4] ;  /* 0x00000004ff007984 */ /* 0x000e620008000000 */
[----:B------:R-:W-:Y:S02]  /*00c0*/  UMOV UR4, 0x400 ;  /* 0x0000040000047882 */ /* 0x000fe40000000000 */
[----:B------:R-:W-:Y:S01]  /*00d0*/  ULEA UR4, UR6, UR4, 0x18 ;  /* 0x0000000406047291 */ /* 0x000fe2000f8ec0ff */
[----:B-1----:R-:W-:-:S13]  /*00e0*/  ISETP.NE.AND P0, PT, R0, RZ, PT ;  /* 0x000000ff0000720c */ /* 0x002fda0003f05270 */
[----:B------:R-:W-:Y:S05]  /*00f0*/  @P0 BRA `(.L_x_1) ;  /* 0x00000000007c0947 */ /* 0x000fea0003800000 */
[----:B------:R-:W-:-:S13]  /*0100*/  ELECT P0, URZ, PT ;  /* 0x0000000000ff782f */ /* 0x000fda0003800000 */
[----:B------:R-:W-:Y:S05]  /*0110*/  @!P0 BRA `(.L_x_2) ;  /* 0x0000000000848947 */ /* 0x000fea0003800000 */
[----:B------:R-:W-:Y:S01]  /*0120*/  UMOV UR5, 0x8 ;  /* 0x0000000800057882 */ /* 0x000fe20000000000 */
[----:B------:R-:W-:Y:S02]  /*0130*/  IMAD.MOV.U32 R4, RZ, RZ, 0x1 ;  /* 0x00000001ff047424 */ /* 0x000fe400078e00ff */
[----:B------:R-:W-:Y:S02]  /*0140*/  IMAD.MOV.U32 R5, RZ, RZ, 0xff ;  /* 0x000000ffff057424 */ /* 0x000fe400078e00ff */
[----:B------:R-:W-:Y:S04]  /*0150*/  DEPBAR.LE SB1, 0x36 ;  /* 0x00009d800000791a */ /* 0x000fe80000000000 */
[----:B------:R-:W1:Y:S02]  /*0160*/  UTCATOMSWS.FIND_AND_SET.ALIGN UP1, UR5, UR5 ;  /* 0x00000005000575e3 */ /* 0x000e640008020800 */
[----:B-1----:R-:W-:-:S04]  /*0170*/  PLOP3.LUT P0, PT, PT, PT, UP1, 0x80, 0x8 ;  /* 0x000000000008781c */ /* 0x002fc80003f0f018 */
[----:B------:R-:W-:-:S04]  /*0180*/  SEL R0, RZ, 0xffffffff, !P0 ;  /* 0xffffffffff007807 */ /* 0x000fc80004000000 */
[----:B------:R-:W-:Y:S01]  /*0190*/  ISETP.NE.AND P0, PT, R0, RZ, PT ;  /* 0x000000ff0000720c */ /* 0x000fe20003f05270 */
[----:B------:R-:W-:-:S12]  /*01a0*/  IMAD.U32 R0, RZ, RZ, UR5 ;  /* 0x00000005ff007e24 */ /* 0x000fd8000f8e00ff */
[----:B------:R-:W-:Y:S05]  /*01b0*/  @P0 BRA `(.L_x_3) ;  /* 0x0000000000240947 */ /* 0x000fea0003800000 */
.L_x_4:
[----:B------:R-:W-:Y:S05]  /*01c0*/  NANOSLEEP 0x64 ;  /* 0x000000640000795d */ /* 0x000fea0003800000 */
[----:B------:R-:W-:-:S05]  /*01d0*/  UMOV UR5, 0x8 ;  /* 0x0000000800057882 */ /* 0x000fca0000000000 */
[----:B------:R-:W-:Y:S04]  /*01e0*/  DEPBAR.LE SB1, 0x36 ;  /* 0x00009d800000791a */ /* 0x000fe80000000000 */
[----:B------:R-:W1:Y:S02]  /*01f0*/  UTCATOMSWS.FIND_AND_SET.ALIGN UP1, UR5, UR5 ;  /* 0x00000005000575e3 */ /* 0x000e640008020800 */
[----:B-1----:R-:W-:-:S04]  /*0200*/  PLOP3.LUT P0, PT, PT, PT, UP1, 0x80, 0x8 ;  /* 0x000000000008781c */ /* 0x002fc80003f0f018 */
[----:B------:R-:W-:-:S04]  /*0210*/  SEL R0, RZ, 0xffffffff, !P0 ;  /* 0xffffffffff007807 */ /* 0x000fc80004000000 */
[----:B------:R-:W-:Y:S01]  /*0220*/  ISETP.NE.AND P0, PT, R0, RZ, PT ;  /* 0x000000ff0000720c */ /* 0x000fe20003f05270 */
[----:B------:R-:W-:-:S12]  /*0230*/  IMAD.U32 R0, RZ, RZ, UR5 ;  /* 0x00000005ff007e24 */ /* 0x000fd8000f8e00ff */
[----:B------:R-:W-:Y:S05]  /*0240*/  @!P0 BRA `(.L_x_4) ;  /* 0xfffffffc00dc8947 */ /* 0x000fea000383ffff */
.L_x_3:
[C---:B------:R-:W-:Y:S01]  /*0250*/  VIADD R3, R0.reuse, 0x10 ;  /* 0x0000001000037836 */ /* 0x040fe20000000000 */
[----:B------:R-:W-:Y:S01]  /*0260*/  UMOV UR5, 0x50 ;  /* 0x0000005000057882 */ /* 0x000fe20000000000 */
[----:B------:R-:W-:Y:S01]  /*0270*/  SHF.L.U32 R2, R5, R0, RZ ;  /* 0x0000000005027219 */ /* 0x000fe200000006ff */
[----:B------:R-:W-:Y:S01]  /*0280*/  ULEA UR5, UR6, UR5, 0x18 ;  /* 0x0000000506057291 */ /* 0x000fe2000f8ec0ff */
[----:B------:R-:W-:Y:S01]  /*0290*/  IMAD.SHL.U32 R0, R0, 0x20, RZ ;  /* 0x0000002000007824 */ /* 0x000fe200078e00ff */
[----:B------:R-:W-:-:S04]  /*02a0*/  SHF.L.U32 R3, R4, R3, RZ ;  /* 0x0000000304037219 */ /* 0x000fc800000006ff */
[----:B------:R-:W-:-:S05]  /*02b0*/  LOP3.LUT R2, R3, R2, RZ, 0xfc, !PT ;  /* 0x0000000203027212 */ /* 0x000fca00078efcff */
[----:B------:R1:W-:Y:S04]  /*02c0*/  ATOMS.OR RZ, [UR5], R2 ;  /* 0x00000002ffff798c */ /* 0x0003e8000b000005 */
[----:B------:R1:W-:Y:S01]  /*02d0*/  STS [UR4], R0 ;  /* 0x00000000ff007988 */ /* 0x0003e20008000804 */
[----:B------:R-:W-:Y:S05]  /*02e0*/  BRA `(.L_x_2) ;  /* 0x0000000000107947 */ /* 0x000fea0003800000 */
.L_x_1:
[----:B------:R-:W-:Y:S01]  /*02f0*/  IMAD.MOV.U32 R0, RZ, RZ, -0x1 ;  /* 0xffffffffff007424 */ /* 0x000fe200078e00ff */
[----:B------:R-:W-:-:S04]  /*0300*/  MOV R2, 0x330 ;  /* 0x0000033000027802 */ /* 0x000fc80000000f00 */
[----:B------:R1:W-:Y:S03]  /*0310*/  STS [UR4], R0 ;  /* 0x00000000ff007988 */ /* 0x0003e60008000804 */
[----:B01----:R-:W-:Y:S05]  /*0320*/  CALL.REL.NOINC `($__internal_1_$__cuda_sm10x_tcgen05_guardrail_trap_phase_invalid_during_alloc) ;  /* 0x0000010400f87944 */ /* 0x003fea0003c00000 */
.L_x_2:
[----:B------:R-:W-:Y:S05]  /*0330*/  WARPSYNC.ALL ;  /* 0x0000000000007948 */ /* 0x000fea0003800000 */
[----:B------:R-:W-:Y:S01]  /*0340*/  NOP ;  /* 0x0000000000007918 */ /* 0x000fe20000000000 */
.L_x_0:
[----:B------:R-:W2:Y:S01]  /*0350*/  LDC.64 R12, c[0x0][0x398] ;  /* 0x0000e600ff0c7b82 */ /* 0x000ea20000000a00 */
[----:B------:R-:W3:Y:S01]  /*0360*/  S2R R5, SR_CTAID.X ;  /* 0x0000000000057919 */ /* 0x000ee20000002500 */
[----:B------:R-:W-:Y:S01]  /*0370*/  SHF.R.U32.HI R203, RZ, 0x5, R39 ;  /* 0x00000005ffcb7819 */ /* 0x000fe20000011627 */
[----:B------:R-:W-:Y:S01]  /*0380*/  UMOV UR9, 0x400 ;  /* 0x0000040000097882 */ /* 0x000fe20000000000 */
[----:B------:R-:W4:Y:S04]  /*0390*/  LDCU.128 UR12, c[0x0][0x380] ;  /* 0x00007000ff0c77ac */ /* 0x000f280008000c00 */
[----:B------:R-:W5:Y:S01]  /*03a0*/  S2UR UR4, SR_CgaCtaId ;  /* 0x00000000000479c3 */ /* 0x000f620000008800 */
[----:B------:R-:W-:Y:S01]  /*03b0*/  UMOV UR6, 0x1 ;  /* 0x0000000100067882 */ /* 0x000fe20000000000 */
[----:B-12---:R-:W-:Y:S01]  /*03c0*/  VIADD R0, R13, 0x7f ;  /* 0x0000007f0d007836 */ /* 0x006fe20000000000 */
[----:B------:R-:W-:-:S04]  /*03d0*/  IABS R11, R12 ;  /* 0x0000000c000b7213 */ /* 0x000fc80000000000 */
[----:B------:R-:W-:Y:S01]  /*03e0*/  SHF.R.S32.HI R3, RZ, 0x1f, R0 ;  /* 0x0000001fff037819 */ /* 0x000fe20000011400 */
[----:B-----5:R-:W-:-:S03]  /*03f0*/  ULEA UR9, UR4, UR9, 0x18 ;  /* 0x0000000904097291 */ /* 0x020fc6000f8ec0ff */
[----:B------:R-:W-:Y:S02]  /*0400*/  LEA.HI R3, R3, R0, RZ, 0x7 ;  /* 0x0000000003037211 */ /* 0x000fe400078f38ff */
[----:B---3--:R-:W-:Y:S02]  /*0410*/  IABS R8, R5 ;  /* 0x0000000500087213 */ /* 0x008fe40000000000 */
[----:B------:R-:W-:-:S05]  /*0420*/  SHF.R.S32.HI R3, RZ, 0x7, R3 ;  /* 0x00000007ff037819 */ /* 0x000fca0000011403 */
[----:B------:R-:W-:-:S05]  /*0430*/  IMAD.SHL.U32 R4, R3, 0x8, RZ ;  /* 0x0000000803047824 */ /* 0x000fca00078e00ff */
[-C--:B------:R-:W-:Y:S02]  /*0440*/  IABS R7, R4.reuse ;  /* 0x0000000400077213 */ /* 0x080fe40000000000 */
[----:B------:R-:W-:Y:S02]  /*0450*/  IABS R10, R4 ;  /* 0x00000004000a7213 */ /* 0x000fe40000000000 */
[----:B------:R-:W1:Y:S08]  /*0460*/  I2F.RP R0, R7 ;  /* 0x0000000700007306 */ /* 0x000e700000209400 */
[----:B-1----:R-:W1:Y:S02]  /*0470*/  MUFU.RCP R0, R0 ;  /* 0x0000000000007308 */ /* 0x002e640000001000 */
[----:B-1----:R-:W-:-:S02]  /*0480*/  VIADD R2, R0, 0xffffffe ;  /* 0x0ffffffe00027836 */ /* 0x002fc40000000000 */
[----:B------:R-:W-:-:S04]  /*0490*/  IMAD.MOV R0, RZ, RZ, -R10 ;  /* 0x000000ffff007224 */ /* 0x000fc800078e0a0a */
[----:B------:R1:W2:Y:S02]  /*04a0*/  F2I.FTZ.U32.TRUNC.NTZ R3, R2 ;  /* 0x0000000200037305 */ /* 0x0002a4000021f000 */
[----:B-1----:R-:W-:Y:S02]  /*04b0*/  IMAD.MOV.U32 R2, RZ, RZ, RZ ;  /* 0x000000ffff027224 */ /* 0x002fe400078e00ff */
[----:B--2---:R-:W-:-:S04]  /*04c0*/  IMAD.MOV R6, RZ, RZ, -R3 ;  /* 0x000000ffff067224 */ /* 0x004fc800078e0a03 */
[----:B------:R-:W-:Y:S02]  /*04d0*/  IMAD R9, R6, R7, RZ ;  /* 0x0000000706097224 */ /* 0x000fe400078e02ff */
[----:B------:R-:W-:Y:S02]  /*04e0*/  IMAD.MOV.U32 R6, RZ, RZ, R8 ;  /* 0x000000ffff067224 */ /* 0x000fe400078e0008 */
[----:B------:R-:W-:-:S06]  /*04f0*/  IMAD.HI.U32 R3, R3, R9, R2 ;  /* 0x0000000903037227 */ /* 0x000fcc00078e0002 */
[----:B------:R-:W-:-:S04]  /*0500*/  IMAD.HI.U32 R3, R3, R6, RZ ;  /* 0x0000000603037227 */ /* 0x000fc800078e00ff */
[----:B------:R-:W-:Y:S01]  /*0510*/  IMAD R0, R3, R0, R6 ;  /* 0x0000000003007224 */ /* 0x000fe200078e0206 */
[----:B------:R-:W-:Y:S04]  /*0520*/  BAR.SYNC.DEFER_BLOCKING 0x0 ;  /* 0x0000000000007b1d */ /* 0x000fe80000010000 */
[----:B------:R-:W-:-:S13]  /*0530*/  ISETP.GT.U32.AND P1, PT, R7, R0, PT ;  /* 0x000000000700720c */ /* 0x000fda0003f24070 */
[----:B------:R-:W-:Y:S02]  /*0540*/  @!P1 IMAD.IADD R0, R0, 0x1, -R7 ;  /* 0x0000000100009824 */ /* 0x000fe400078e0a07 */
[----:B------:R-:W-:Y:S01]  /*0550*/  @!P1 VIADD R3, R3, 0x1 ;  /* 0x0000000103039836 */ /* 0x000fe20000000000 */
[----:B------:R-:W-:Y:S02]  /*0560*/  ISETP.NE.AND P1, PT, R4, RZ, PT ;  /* 0x000000ff0400720c */ /* 0x000fe40003f25270 */
[----:B------:R-:W-:Y:S02]  /*0570*/  ISETP.GE.U32.AND P0, PT, R0, R7, PT ;  /* 0x000000070000720c */ /* 0x000fe40003f06070 */
[----:B------:R-:W-:-:S04]  /*0580*/  LOP3.LUT R0, R5, R4, RZ, 0x3c, !PT ;  /* 0x0000000405007212 */ /* 0x000fc800078e3cff */
[----:B------:R-:W-:Y:S01]  /*0590*/  ISETP.GE.AND P2, PT, R0, RZ, PT ;  /* 0x000000ff0000720c */ /* 0x000fe20003f46270 */
[----:B------:R-:W-:-:S06]  /*05a0*/  VIADD R0, R12, 0x7f ;  /* 0x0000007f0c007836 */ /* 0x000fcc0000000000 */
[----:B------:R-:W-:-:S04]  /*05b0*/  @P0 VIADD R3, R3, 0x1 ;  /* 0x0000000103030836 */ /* 0x000fc80000000000 */
[----:B------:R-:W-:Y:S01]  /*05c0*/  IMAD.MOV.U32 R2, RZ, RZ, R3 ;  /* 0x000000ffff027224 */ /* 0x000fe200078e0003 */
[----:B------:R-:W-:-:S03]  /*05d0*/  SHF.R.S32.HI R3, RZ, 0x1f, R0 ;  /* 0x0000001fff037819 */ /* 0x000fc60000011400 */
[----:B------:R-:W-:Y:S01]  /*05e0*/  @!P2 IMAD.MOV R2, RZ, RZ, -R2 ;  /* 0x000000ffff02a224 */ /* 0x000fe200078e0a02 */
[----:B------:R-:W-:Y:S02]  /*05f0*/  @!P1 LOP3.LUT R2, RZ, R4, RZ, 0x33, !PT ;  /* 0x00000004ff029212 */ /* 0x000fe400078e33ff */
[----:B------:R-:W-:-:S03]  /*0600*/  LEA.HI R3, R3, R0, RZ, 0x7 ;  /* 0x0000000003037211 */ /* 0x000fc600078f38ff */
[----:B------:R-:W-:Y:S02]  /*0610*/  IMAD.SHL.U32 R9, R2, 0x8, RZ ;  /* 0x0000000802097824 */ /* 0x000fe400078e00ff */
[----:B------:R-:W-:-:S03]  /*0620*/  IMAD.MOV R2, RZ, RZ, -R2 ;  /* 0x000000ffff027224 */ /* 0x000fc600078e0a02 */
[----:B------:R-:W-:Y:S01]  /*0630*/  LEA.HI.SX32 R3, R3, -R9, 0x19 ;  /* 0x8000000903037211 */ /* 0x000fe200078fcaff */
[----:B------:R-:W-:Y:S02]  /*0640*/  IMAD R10, R4, R2, R5 ;  /* 0x00000002040a7224 */ /* 0x000fe400078e0205 */
[----:B------:R-:W-:Y:S01]  /*0650*/  IMAD.MOV.U32 R2, RZ, RZ, RZ ;  /* 0x000000ffff027224 */ /* 0x000fe200078e00ff */
[----:B------:R-:W-:Y:S02]  /*0660*/  VIMNMX R15, PT, PT, R3, 0x8, PT ;  /* 0x00000008030f7848 */ /* 0x000fe40003fe0100 */
[----:B------:R-:W-:Y:S02]  /*0670*/  IABS R7, R10 ;  /* 0x0000000a00077213 */ /* 0x000fe40000000000 */
[-C--:B------:R-:W-:Y:S02]  /*0680*/  IABS R8, R15.reuse ;  /* 0x0000000f00087213 */ /* 0x080fe40000000000 */
[----:B------:R-:W-:-:S02]  /*0690*/  IABS R4, R15 ;  /* 0x0000000f00047213 */ /* 0x000fc40000000000 */
[----:B------:R-:W1:Y:S08]  /*06a0*/  I2F.RP R0, R8 ;  /* 0x0000000800007306 */ /* 0x000e700000209400 */
[----:B-1----:R-:W1:Y:S02]  /*06b0*/  MUFU.RCP R0, R0 ;  /* 0x0000000000007308 */ /* 0x002e640000001000 */
[----:B-1----:R-:W-:-:S06]  /*06c0*/  VIADD R3, R0, 0xffffffe ;  /* 0x0ffffffe00037836 */ /* 0x002fcc0000000000 */
[----:B------:R-:W1:Y:S02]  /*06d0*/  F2I.FTZ.U32.TRUNC.NTZ R3, R3 ;  /* 0x0000000300037305 */ /* 0x000e64000021f000 */
[----:B-1----:R-:W-:-:S04]  /*06e0*/  IMAD.MOV R6, RZ, RZ, -R3 ;  /* 0x000000ffff067224 */ /* 0x002fc800078e0a03 */
[----:B------:R-:W-:Y:S02]  /*06f0*/  IMAD.MOV.U32 R5, RZ, RZ, R6 ;  /* 0x000000ffff057224 */ /* 0x000fe400078e0006 */
[----:B------:R-:W1:Y:S02]  /*0700*/  I2F.RP R6, R11 ;  /* 0x0000000b00067306 */ /* 0x000e640000209400 */
[----:B------:R-:W-:-:S04]  /*0710*/  IMAD R5, R5, R8, RZ ;  /* 0x0000000805057224 */ /* 0x000fc800078e02ff */
[----:B------:R-:W-:-:S04]  /*0720*/  IMAD.HI.U32 R2, R3, R5, R2 ;  /* 0x0000000503027227 */ /* 0x000fc800078e0002 */
[----:B------:R-:W-:Y:S02]  /*0730*/  IMAD.MOV R3, RZ, RZ, -R4 ;  /* 0x000000ffff037224 */ /* 0x000fe400078e0a04 */
[----:B------:R-:W-:Y:S01]  /*0740*/  IMAD.HI.U32 R0, R2, R7, RZ ;  /* 0x0000000702007227 */ /* 0x000fe200078e00ff */
[----:B------:R-:W-:Y:S01]  /*0750*/  IABS R2, R13 ;  /* 0x0000000d00027213 */ /* 0x000fe20000000000 */
[----:B-1----:R-:W1:Y:S02]  /*0760*/  MUFU.RCP R6, R6 ;  /* 0x0000000600067308 */ /* 0x002e640000001000 */
[----:B------:R-:W-:-:S05]  /*0770*/  IMAD R3, R0, R3, R7 ;  /* 0x0000000300037224 */ /* 0x000fca00078e0207 */
[----:B------:R-:W-:Y:S01]  /*0780*/  ISETP.GT.U32.AND P1, PT, R8, R3, PT ;  /* 0x000000030800720c */ /* 0x000fe20003f24070 */
[----:B------:R-:W2:Y:S01]  /*0790*/  I2F.RP R7, R2 ;  /* 0x0000000200077306 */ /* 0x000ea20000209400 */
[----:B-1----:R-:W-:-:S11]  /*07a0*/  VIADD R4, R6, 0xffffffe ;  /* 0x0ffffffe06047836 */ /* 0x002fd60000000000 */
[----:B------:R-:W-:Y:S02]  /*07b0*/  @!P1 IMAD.IADD R3, R3, 0x1, -R8 ;  /* 0x0000000103039824 */ /* 0x000fe400078e0a08 */
[----:B------:R-:W-:Y:S01]  /*07c0*/  @!P1 VIADD R0, R0, 0x1 ;  /* 0x0000000100009836 */ /* 0x000fe20000000000 */
[----:B------:R-:W-:Y:S01]  /*07d0*/  ISETP.NE.AND P1, PT, R15, RZ, PT ;  /* 0x000000ff0f00720c */ /* 0x000fe20003f25270 */
[----:B--2---:R-:W1:Y:S01]  /*07e0*/  MUFU.RCP R7, R7 ;  /* 0x0000000700077308 */ /* 0x004e620000001000 */
[----:B------:R-:W-:Y:S02]  /*07f0*/  ISETP.GE.U32.AND P0, PT, R3, R8, PT ;  /* 0x000000080300720c */ /* 0x000fe40003f06070 */
[----:B------:R-:W-:-:S04]  /*0800*/  LOP3.LUT R3, R10, R15, RZ, 0x3c, !PT ;  /* 0x0000000f0a037212 */ /* 0x000fc800078e3cff */
[----:B------:R-:W-:Y:S01]  /*0810*/  ISETP.GE.AND P2, PT, R3, RZ, PT ;  /* 0x000000ff0300720c */ /* 0x000fe20003f46270 */
[----:B------:R2:W3:Y:S06]  /*0820*/  F2I.FTZ.U32.TRUNC.NTZ R5, R4 ;  /* 0x0000000400057305 */ /* 0x0004ec000021f000 */
[----:B------:R-:W-:Y:S02]  /*0830*/  @P0 VIADD R0, R0, 0x1 ;  /* 0x0000000100000836 */ /* 0x000fe40000000000 */
[----:B-1----:R-:W-:Y:S02]  /*0840*/  VIADD R6, R7, 0xffffffe ;  /* 0x0ffffffe07067836 */ /* 0x002fe40000000000 */
[----:B------:R-:W-:-:S02]  /*0850*/  IMAD.MOV.U32 R8, RZ, RZ, R0 ;  /* 0x000000ffff087224 */ /* 0x000fc400078e0000 */
[----:B------:R1:W5:Y:S01]  /*0860*/  F2I.FTZ.U32.TRUNC.NTZ R7, R6 ;  /* 0x0000000600077305 */ /* 0x000362000021f000 */
[----:B--2---:R-:W-:Y:S02]  /*0870*/  IMAD.MOV.U32 R4, RZ, RZ, RZ ;  /* 0x000000ffff047224 */ /* 0x004fe400078e00ff */
[----:B------:R-:W-:Y:S01]  /*0880*/  @!P2 IMAD.MOV R8, RZ, RZ, -R8 ;  /* 0x000000ffff08a224 */ /* 0x000fe200078e0a08 */
[----:B------:R-:W-:-:S05]  /*0890*/  @!P1 LOP3.LUT R8, RZ, R15, RZ, 0x33, !PT ;  /* 0x0000000fff089212 */ /* 0x000fca00078e33ff */
[----:B------:R-:W-:Y:S02]  /*08a0*/  IMAD.MOV R0, RZ, RZ, -R8 ;  /* 0x000000ffff007224 */ /* 0x000fe400078e0a08 */
[----:B-1----:R-:W-:Y:S02]  /*08b0*/  IMAD.MOV.U32 R6, RZ, RZ, RZ ;  /* 0x000000ffff067224 */ /* 0x002fe400078e00ff */
[----:B------:R-:W-:Y:S02]  /*08c0*/  IMAD R0, R15, R0, R10 ;  /* 0x000000000f007224 */ /* 0x000fe400078e020a */
[----:B---3--:R-:W-:Y:S02]  /*08d0*/  IMAD.MOV R10, RZ, RZ, -R5 ;  /* 0x000000ffff0a7224 */ /* 0x008fe400078e0a05 */
[----:B------:R-:W-:Y:S01]  /*08e0*/  IMAD.IADD R0, R9, 0x1, R0 ;  /* 0x0000000109007824 */ /* 0x000fe200078e0200 */
[----:B------:R-:W-:Y:S01]  /*08f0*/  LOP3.LUT R9, R39, 0x7f, RZ, 0xc0, !PT ;  /* 0x0000007f27097812 */ /* 0x000fe200078ec0ff */
[----:B------:R-:W-:-:S02]  /*0900*/  IMAD R3, R10, R11, RZ ;  /* 0x0000000b0a037224 */ /* 0x000fc400078e02ff */
[----:B-----5:R-:W-:Y:S01]  /*0910*/  IMAD.MOV R15, RZ, RZ, -R7 ;  /* 0x000000ffff0f7224 */ /* 0x020fe200078e0a07 */
[----:B------:R-:W-:Y:S01]  /*0920*/  ISETP.NE.U32.AND P2, PT, R9, RZ, PT ;  /* 0x000000ff0900720c */ /* 0x000fe20003f45070 */
[----:B------:R-:W-:Y:S01]  /*0930*/  IMAD R14, R0, 0x80, R9 ;  /* 0x00000080000e7824 */ /* 0x000fe200078e0209 */
[----:B------:R-:W-:Y:S01]  /*0940*/  SHF.R.U32.HI R0, RZ, 0x6, R39 ;  /* 0x00000006ff007819 */ /* 0x000fe20000011627 */
[----:B------:R-:W-:-:S03]  /*0950*/  IMAD.HI.U32 R4, R5, R3, R4 ;  /* 0x0000000305047227 */ /* 0x000fc600078e0004 */
[----:B------:R-:W-:Y:S01]  /*0960*/  IABS R36, R14 ;  /* 0x0000000e00247213 */ /* 0x000fe20000000000 */
[----:B------:R1:W-:Y:S01]  /*0970*/  STL [R1+0x70], R14 ;  /* 0x0000700e01007387 */ /* 0x0003e20000100800 */
[----:B------:R-:W-:Y:S01]  /*0980*/  SGXT.U32 R3, R0, 0x1 ;  /* 0x000000010003781a */ /* 0x000fe20000000000 */
[----:B------:R-:W-:Y:S01]  /*0990*/  IMAD.SHL.U32 R0, R8, 0x80, RZ ;  /* 0x0000008008007824 */ /* 0x000fe200078e00ff */
[----:B------:R-:W-:Y:S01]  /*09a0*/  ISETP.GE.AND P3, PT, R14, RZ, PT ;  /* 0x000000ff0e00720c */ /* 0x000fe20003f66270 */
[----:B------:R-:W-:-:S03]  /*09b0*/  IMAD.HI.U32 R5, R4, R36, RZ ;  /* 0x0000002404057227 */ /* 0x000fc600078e00ff */
[----:B------:R-:W-:Y:S01]  /*09c0*/  LOP3.LUT R4, R0, R3, RZ, 0xfc, !PT ;  /* 0x0000000300047212 */ /* 0x000fe200078efcff */
[----:B------:R-:W-:Y:S02]  /*09d0*/  IMAD R3, R15, R2, RZ ;  /* 0x000000020f037224 */ /* 0x000fe400078e02ff */
[----:B------:R-:W-:Y:S01]  /*09e0*/  IMAD.MOV R5, RZ, RZ, -R5 ;  /* 0x000000ffff057224 */ /* 0x000fe200078e0a05 */
[C---:B------:R-:W-:Y:S01]  /*09f0*/  LOP3.LUT R10, R4.reuse, 0x7e, RZ, 0xfc, !PT ;  /* 0x0000007e040a7812 */ /* 0x040fe200078efcff */
[----:B------:R-:W-:Y:S01]  /*0a00*/  IMAD.HI.U32 R3, R7, R3, R6 ;  /* 0x0000000307037227 */ /* 0x000fe200078e0006 */
[----:B------:R-:W-:Y:S02]  /*0a10*/  IABS R133, R4 ;  /* 0x0000000400857213 */ /* 0x000fe40000000000 */
[----:B------:R-:W-:Y:S01]  /*0a20*/  IABS R80, R10 ;  /* 0x0000000a00507213 */ /* 0x000fe20000000000 */
[----:B------:R-:W-:Y:S01]  /*0a30*/  IMAD R36, R11, R5, R36 ;  /* 0x000000050b247224 */ /* 0x000fe200078e0224 */
[C---:B------:R-:W-:Y:S01]  /*0a40*/  LOP3.LUT R8, R4.reuse, 0x2, RZ, 0xfc, !PT ;  /* 0x0000000204087812 */ /* 0x040fe200078efcff */
[----:B------:R-:W-:Y:S01]  /*0a50*/  IMAD.HI.U32 R5, R3, R133, RZ ;  /* 0x0000008503057227 */ /* 0x000fe200078e00ff */
[----:B-1----:R-:W-:-:S02]  /*0a60*/  LOP3.LUT R14, R4, 0x2e, RZ, 0xfc, !PT ;  /* 0x0000002e040e7812 */ /* 0x002fc400078efcff */
[----:B------:R-:W-:Y:S01]  /*0a70*/  IABS R115, R8 ;  /* 0x0000000800737213 */ /* 0x000fe20000000000 */
[----:B------:R-:W-:Y:S01]  /*0a80*/  IMAD.HI.U32 R6, R3, R80, RZ ;  /* 0x0000005003067227 */ /* 0x000fe200078e00ff */
[----:B------:R-:W-:Y:S02]  /*0a90*/  ISETP.GT.U32.AND P0, PT, R11, R36, PT ;  /* 0x000000240b00720c */ /* 0x000fe40003f04070 */
[----:B------:R-:W-:Y:S01]  /*0aa0*/  IABS R134, R14 ;  /* 0x0000000e00867213 */ /* 0x000fe20000000000 */
[----:B------:R-:W-:Y:S01]  /*0ab0*/  IMAD.MOV R9, RZ, RZ, -R6 ;  /* 0x000000ffff097224 */ /* 0x000fe200078e0a06 */
[C---:B------:R-:W-:Y:S01]  /*0ac0*/  LOP3.LUT R15, R4.reuse, 0x56, RZ, 0xfc, !PT ;  /* 0x00000056040f7812 */ /* 0x040fe200078efcff */
[----:B------:R-:W-:Y:S01]  /*0ad0*/  IMAD.MOV R6, RZ, RZ, -R5 ;  /* 0x000000ffff067224 */ /* 0x000fe200078e0a05 */
[----:B------:R-:W-:Y:S01]  /*0ae0*/  LOP3.LUT R16, R4, 0x66, RZ, 0xfc, !PT ;  /* 0x0000006604107812 */ /* 0x000fe200078efcff */
[----:B------:R-:W-:Y:S01]  /*0af0*/  IMAD.HI.U32 R5, R3, R115, RZ ;  /* 0x0000007303057227 */ /* 0x000fe200078e00ff */
[----:B------:R-:W-:-:S02]  /*0b00*/  IABS R99, R15 ;  /* 0x0000000f00637213 */ /* 0x000fc40000000000 */
[----:B------:R-:W-:Y:S01]  /*0b10*/  IABS R17, R16 ;  /* 0x0000001000117213 */ /* 0x000fe20000000000 */
[----:B------:R-:W-:Y:S01]  /*0b20*/  IMAD.SHL.U32 R7, R203, 0x200000, RZ ;  /* 0x00200000cb077824 */ /* 0x000fe200078e00ff */
[C---:B------:R-:W-:Y:S01]  /*0b30*/  LOP3.LUT R18, R4.reuse, 0x6a, RZ, 0xfc, !PT ;  /* 0x0000006a04127812 */ /* 0x040fe200078efcff */
[----:B------:R-:W-:Y:S01]  /*0b40*/  IMAD.MOV R5, RZ, RZ, -R5 ;  /* 0x000000ffff057224 */ /* 0x000fe200078e0a05 */
[----:B------:R-:W-:Y:S01]  /*0b50*/  LOP3.LUT R20, R4, 0x6c, RZ, 0xfc, !PT ;  /* 0x0000006c04147812 */ /* 0x000fe200078efcff */
[----:B------:R-:W-:Y:S01]  /*0b60*/  @!P0 IMAD.IADD R36, R36, 0x1, -R11 ;  /* 0x0000000124248824 */ /* 0x000fe200078e0a0b */
[----:B------:R-:W-:Y:S01]  /*0b70*/  LOP3.LUT R7, R7, 0x600000, RZ, 0xc0, !PT ;  /* 0x0060000007077812 */ /* 0x000fe200078ec0ff */
[----:B------:R-:W-:Y:S01]  /*0b80*/  IMAD R115, R2, R5, R115 ;  /* 0x0000000502737224 */ /* 0x000fe200078e0273 */
[----:B------:R-:W-:Y:S01]  /*0b90*/  ISETP.GE.AND P0, PT, R8, RZ, PT ;  /* 0x000000ff0800720c */ /* 0x000fe20003f06270 */
[C---:B------:R-:W-:Y:S01]  /*0ba0*/  IMAD R80, R2.reuse, R9, R80 ;  /* 0x0000000902507224 */ /* 0x040fe200078e0250 */
[----:B------:R-:W-:Y:S01]  /*0bb0*/  R2UR UR10, R7 ;  /* 0x00000000070a72ca */ /* 0x000fe200000e0000 */
[C---:B------:R-:W-:Y:S01]  /*0bc0*/  IMAD R133, R2.reuse, R6, R133 ;  /* 0x0000000602857224 */ /* 0x040fe200078e0285 */
[----:B------:R-:W-:-:S02]  /*0bd0*/  ISETP.GT.U32.AND P6, PT, R2, R115, PT ;  /* 0x000000730200720c */ /* 0x000fc40003fc4070 */
[----:B------:R-:W-:Y:S02]  /*0be0*/  LOP3.LUT R7, R4, 0x4, RZ, 0xfc, !PT ;  /* 0x0000000404077812 */ /* 0x000fe400078efcff */
[----:B------:R-:W-:Y:S02]  /*0bf0*/  ISETP.GT.U32.AND P1, PT, R11, R36, PT ;  /* 0x000000240b00720c */ /* 0x000fe40003f24070 */
[C---:B------:R-:W-:Y:S02]  /*0c00*/  ISETP.GT.U32.AND P4, PT, R2.reuse, R80, PT ;  /* 0x000000500200720c */ /* 0x040fe40003f84070 */
[----:B------:R-:W-:Y:S02]  /*0c10*/  IABS R116, R7 ;  /* 0x0000000700747213 */ /* 0x000fe40000000000 */
[----:B------:R-:W-:Y:S02]  /*0c20*/  ISETP.GT.U32.AND P5, PT, R2, R133, PT ;  /* 0x000000850200720c */ /* 0x000fe40003fa4070 */
[C---:B------:R-:W-:Y:S01]  /*0c30*/  LOP3.LUT R8, R4.reuse, 0x6, RZ, 0xfc, !PT ;  /* 0x0000000604087812 */ /* 0x040fe200078efcff */
[----:B------:R-:W-:Y:S01]  /*0c40*/  IMAD.HI.U32 R5, R3, R116, RZ ;  /* 0x0000007403057227 */ /* 0x000fe200078e00ff */
[----:B------:R-:W-:-:S02]  /*0c50*/  LOP3.LUT R9, R4, 0x8, RZ, 0xfc, !PT ;  /* 0x0000000804097812 */ /* 0x000fc400078efcff */
[----:B------:R-:W-:Y:S01]  /*0c60*/  IABS R117, R8 ;  /* 0x0000000800757213 */ /* 0x000fe20000000000 */
[--C-:B------:R-:W-:Y:S01]  /*0c70*/  @!P6 IMAD.IADD R115, R115, 0x1, -R2.reuse ;  /* 0x000000017373e824 */ /* 0x100fe200078e0a02 */
[----:B------:R-:W-:Y:S01]  /*0c80*/  IABS R139, R9 ;  /* 0x00000009008b7213 */ /* 0x000fe20000000000 */
[----:B------:R-:W-:Y:S01]  /*0c90*/  IMAD.MOV R5, RZ, RZ, -R5 ;  /* 0x000000ffff057224 */ /* 0x000fe200078e0a05 */
[----:B------:R-:W-:Y:S01]  /*0ca0*/  IABS R21, R18 ;  /* 0x0000001200157213 */ /* 0x000fe20000000000 */
[----:B------:R-:W-:Y:S01]  /*0cb0*/  @!P1 IMAD.IADD R36, R36, 0x1, -R11 ;  /* 0x0000000124249824 */ /* 0x000fe200078e0a0b */
[----:B------:R-:W-:Y:S01]  /*0cc0*/  ISETP.NE.AND P1, PT, R12, RZ, PT ;  /* 0x000000ff0c00720c */ /* 0x000fe20003f25270 */
[----:B------:R-:W-:Y:S01]  /*0cd0*/  @!P4 IMAD.IADD R80, R80, 0x1, -R2 ;  /* 0x000000015050c824 */ /* 0x000fe200078e0a02 */
[C---:B------:R-:W-:Y:S01]  /*0ce0*/  ISETP.GT.U32.AND P6, PT, R2.reuse, R115, PT ;  /* 0x000000730200720c */ /* 0x040fe20003fc4070 */
[----:B------:R-:W-:Y:S01]  /*0cf0*/  IMAD R116, R2, R5, R116 ;  /* 0x0000000502747224 */ /* 0x000fe200078e0274 */
[----:B------:R-:W-:Y:S01]  /*0d00*/  ISETP.GE.AND P4, PT, R10, RZ, PT ;  /* 0x000000ff0a00720c */ /* 0x000fe20003f86270 */
[----:B------:R-:W-:Y:S01]  /*0d10*/  IMAD.HI.U32 R5, R3, R117, RZ ;  /* 0x0000007503057227 */ /* 0x000fe200078e00ff */
[----:B------:R-:W-:-:S02]  /*0d20*/  LOP3.LUT R10, R4, 0xa, RZ, 0xfc, !PT ;  /* 0x0000000a040a7812 */ /* 0x000fc400078efcff */
[----:B------:R-:W-:Y:S01]  /*0d30*/  LOP3.LUT R11, R4, 0x16, RZ, 0xfc, !PT ;  /* 0x00000016040b7812 */ /* 0x000fe200078efcff */
[----:B------:R-:W-:Y:S01]  /*0d40*/  @!P5 IMAD.IADD R133, R133, 0x1, -R2 ;  /* 0x000000018585d824 */ /* 0x000fe200078e0a02 */
[----:B------:R-:W-:Y:S01]  /*0d50*/  ISETP.GT.U32.AND P5, PT, R2, R80, PT ;  /* 0x000000500200720c */ /* 0x000fe20003fa4070 */
[----:B------:R-:W-:Y:S01]  /*0d60*/  IMAD.MOV R6, RZ, RZ, -R5 ;  /* 0x000000ffff067224 */ /* 0x000fe200078e0a05 */
[----:B------:R-:W-:Y:S01]  /*0d70*/  IABS R125, R10 ;  /* 0x0000000a007d7213 */ /* 0x000fe20000000000 */
[----:B------:R-:W-:Y:S01]  /*0d80*/  IMAD.HI.U32 R5, R3, R139, RZ ;  /* 0x0000008b03057227 */ /* 0x000fe200078e00ff */
[----:B------:R-:W-:Y:S02]  /*0d90*/  IABS R121, R11 ;  /* 0x0000000b00797213 */ /* 0x000fe40000000000 */
[----:B------:R-:W-:Y:S01]  /*0da0*/  LOP3.LUT R22, R4, 0x6e, RZ, 0xfc, !PT ;  /* 0x0000006e04167812 */ /* 0x000fe200078efcff */
[C---:B------:R-:W-:Y:S01]  /*0db0*/  IMAD R117, R2.reuse, R6, R117 ;  /* 0x0000000602757224 */ /* 0x040fe200078e0275 */
[----:B------:R-:W-:Y:S01]  /*0dc0*/  IABS R23, R20 ;  /* 0x0000001400177213 */ /* 0x000fe20000000000 */
[----:B------:R-:W-:Y:S01]  /*0dd0*/  @!P3 IMAD.MOV R36, RZ, RZ, -R36 ;  /* 0x000000ffff24b224 */ /* 0x000fe200078e0a24 */
[----:B------:R-:W-:Y:S01]  /*0de0*/  @!P1 LOP3.LUT R36, RZ, R12, RZ, 0x33, !PT ;  /* 0x0000000cff249212 */ /* 0x000fe200078e33ff */
[--C-:B------:R-:W-:Y:S01]  /*0df0*/  @!P6 IMAD.IADD R115, R115, 0x1, -R2.reuse ;  /* 0x000000017373e824 */ /* 0x100fe200078e0a02 */
[C---:B------:R-:W-:Y:S01]  /*0e00*/  ISETP.GT.U32.AND P3, PT, R2.reuse, R133, PT ;  /* 0x000000850200720c */ /* 0x040fe20003f64070 */
[----:B------:R-:W-:Y:S01]  /*0e10*/  IMAD.MOV R5, RZ, RZ, -R5 ;  /* 0x000000ffff057224 */ /* 0x000fe200078e0a05 */
[----:B------:R-:W-:Y:S01]  /*0e20*/  ISETP.GT.U32.AND P1, PT, R2, R116, PT ;  /* 0x000000740200720c */ /* 0x000fe20003f24070 */
[----:B------:R-:W-:Y:S01]  /*0e30*/  @!P5 IMAD.IADD R80, R80, 0x1, -R2 ;  /* 0x000000015050d824 */ /* 0x000fe200078e0a02 */
[C---:B------:R-:W-:Y:S01]  /*0e40*/  ISETP.GT.U32.AND P6, PT, R2.reuse, R117, PT ;  /* 0x000000750200720c */ /* 0x040fe20003fc4070 */
[----:B------:R-:W-:Y:S01]  /*0e50*/  IMAD R139, R2, R5, R139 ;  /* 0x00000005028b7224 */ /* 0x000fe200078e028b */
[C---:B------:R-:W-:Y:S01]  /*0e60*/  ISETP.GE.AND P5, PT, R4.reuse, RZ, PT ;  /* 0x000000ff0400720c */ /* 0x040fe20003fa6270 */
[----:B------:R-:W-:Y:S01]  /*0e70*/  @!P0 IMAD.MOV R115, RZ, RZ, -R115 ;  /* 0x000000ffff738224 */ /* 0x000fe200078e0a73 */
[----:B------:R-:W-:Y:S01]  /*0e80*/  LOP3.LUT R12, R4, 0x26, RZ, 0xfc, !PT ;  /* 0x00000026040c7812 */ /* 0x000fe200078efcff */
[----:B------:R-:W-:Y:S01]  /*0e90*/  IMAD.HI.U32 R5, R3, R125, RZ ;  /* 0x0000007d03057227 */ /* 0x000fe200078e00ff */
[----:B------:R-:W-:-:S02]  /*0ea0*/  ISETP.GT.U32.AND P0, PT, R2, R139, PT ;  /* 0x0000008b0200720c */ /* 0x000fc40003f04070 */
[----:B------:R-:W-:Y:S01]  /*0eb0*/  IABS R129, R12 ;  /* 0x0000000c00817213 */ /* 0x000fe20000000000 */
[--C-:B------:R-:W-:Y:S01]  /*0ec0*/  @!P3 IMAD.IADD R133, R133, 0x1, -R2.reuse ;  /* 0x000000018585b824 */ /* 0x100fe200078e0a02 */
[----:B------:R-:W-:Y:S01]  /*0ed0*/  ISETP.GE.AND P3, PT, R7, RZ, PT ;  /* 0x000000ff0700720c */ /* 0x000fe20003f66270 */
[--C-:B------:R-:W-:Y:S01]  /*0ee0*/  @!P1 IMAD.IADD R116, R116, 0x1, -R2.reuse ;  /* 0x0000000174749824 */ /* 0x100fe200078e0a02 */
[----:B------:R-:W-:Y:S01]  /*0ef0*/  ISETP.GE.AND P1, PT, R8, RZ, PT ;  /* 0x000000ff0800720c */ /* 0x000fe20003f26270 */
[--C-:B------:R-:W-:Y:S01]  /*0f00*/  @!P6 IMAD.IADD R117, R117, 0x1, -R2.reuse ;  /* 0x000000017575e824 */ /* 0x100fe200078e0a02 */
[----:B------:R-:W-:Y:S01]  /*0f10*/  LOP3.LUT R7, R4, 0xc, RZ, 0xfc, !PT ;  /* 0x0000000c04077812 */ /* 0x000fe200078efcff */
[----:B------:R-:W-:Y:S01]  /*0f20*/  @!P5 IMAD.MOV R133, RZ, RZ, -R133 ;  /* 0x000000ffff85d224 */ /* 0x000fe200078e0a85 */
[C---:B------:R-:W-:Y:S01]  /*0f30*/  ISETP.GT.U32.AND P5, PT, R2.reuse, R116, PT ;  /* 0x000000740200720c */ /* 0x040fe20003fa4070 */
[----:B------:R-:W-:Y:S01]  /*0f40*/  IMAD.MOV R5, RZ, RZ, -R5 ;  /* 0x000000ffff057224 */ /* 0x000fe200078e0a05 */
[----:B------:R-:W-:Y:S01]  /*0f50*/  ISETP.GT.U32.AND P6, PT, R2, R117, PT ;  /* 0x000000750200720c */ /* 0x000fe20003fc4070 */
[----:B------:R-:W-:Y:S01]  /*0f60*/  @!P0 IMAD.IADD R139, R139, 0x1, -R2 ;  /* 0x000000018b8b8824 */ /* 0x000fe200078e0a02 */
[----:B------:R-:W-:Y:S01]  /*0f70*/  LOP3.LUT R8, R4, 0xe, RZ, 0xfc, !PT ;  /* 0x0000000e04087812 */ /* 0x000fe200078efcff */
[----:B------:R-:W-:Y:S01]  /*0f80*/  IMAD R125, R2, R5, R125 ;  /* 0x00000005027d7224 */ /* 0x000fe200078e027d */
[----:B------:R-:W-:Y:S01]  /*0f90*/  IABS R118, R7 ;  /* 0x0000000700767213 */ /* 0x000fe20000000000 */
[----:B------:R-:W-:Y:S01]  /*0fa0*/  @!P4 IMAD.MOV R80, RZ, RZ, -R80 ;  /* 0x000000ffff50c224 */ /* 0x000fe200078e0a50 */
[----:B------:R-:W-:-:S02]  /*0fb0*/  IABS R130, R8 ;  /* 0x0000000800827213 */ /* 0x000fc40000000000 */
[----:B------:R-:W-:Y:S01]  /*0fc0*/  ISETP.GT.U32.AND P0, PT, R2, R139, PT ;  /* 0x0000008b0200720c */ /* 0x000fe20003f04070 */
[----:B------:R-:W-:Y:S01]  /*0fd0*/  IMAD.HI.U32 R5, R3, R118, RZ ;  /* 0x0000007603057227 */ /* 0x000fe200078e00ff */
[----:B------:R-:W-:Y:S02]  /*0fe0*/  ISETP.GE.AND P4, PT, R9, RZ, PT ;  /* 0x000000ff0900720c */ /* 0x000fe40003f86270 */
[----:B------:R-:W-:Y:S01]  /*0ff0*/  LOP3.LUT R9, R4, 0x10, RZ, 0xfc, !PT ;  /* 0x0000001004097812 */ /* 0x000fe200078efcff */
[--C-:B------:R-:W-:Y:S01]  /*1000*/  @!P5 IMAD.IADD R116, R116, 0x1, -R2.reuse ;  /* 0x000000017474d824 */ /* 0x100fe200078e0a02 */
[----:B------:R-:W-:Y:S01]  /*1010*/  ISETP.GE.AND P5, PT, R10, RZ, PT ;  /* 0x000000ff0a00720c */ /* 0x000fe20003fa6270 */
[----:B------:R-:W-:Y:S01]  /*1020*/  @!P6 IMAD.IADD R117, R117, 0x1, -R2 ;  /* 0x000000017575e824 */ /* 0x000fe200078e0a02 */
[----:B------:R-:W-:Y:S01]  /*1030*/  ISETP.GT.U32.AND P6, PT, R2, R125, PT ;  /* 0x0000007d0200720c */ /* 0x000fe20003fc4070 */
[----:B------:R-:W-:Y:S01]  /*1040*/  IMAD.HI.U32 R6, R3, R130, RZ ;  /* 0x0000008203067227 */ /* 0x000fe200078e00ff */
[----:B------:R-:W-:-:S02]  /*1050*/  IABS R140, R9 ;  /* 0x00000009008c7213 */ /* 0x000fc40000000000 */
[----:B------:R-:W-:Y:S01]  /*1060*/  LOP3.LUT R10, R4, 0x14, RZ, 0xfc, !PT ;  /* 0x00000014040a7812 */ /* 0x000fe200078efcff */
[----:B------:R-:W-:Y:S01]  /*1070*/  @!P3 IMAD.MOV R116, RZ, RZ, -R116 ;  /* 0x000000ffff74b224 */ /* 0x000fe200078e0a74 */
[----:B------:R-:W-:Y:S01]  /*1080*/  ISETP.GE.AND P3, PT, R7, RZ, PT ;  /* 0x000000ff0700720c */ /* 0x000fe20003f66270 */
[----:B------:R-:W-:Y:S01]  /*1090*/  IMAD.MOV R5, RZ, RZ, -R5 ;  /* 0x000000ffff057224 */ /* 0x000fe200078e0a05 */
[----:B------:R-:W-:Y:S01]  /*10a0*/  IABS R120, R10 ;  /* 0x0000000a00787213 */ /* 0x000fe20000000000 */
[----:B------:R-:W-:Y:S01]  /*10b0*/  IMAD.MOV R7, RZ, RZ, -R6 ;  /* 0x000000ffff077224 */ /* 0x000fe200078e0a06 */
[----:B------:R-:W-:Y:S01]  /*10c0*/  IABS R25, R22 ;  /* 0x0000001600197213 */ /* 0x000fe20000000000 */
[----:B------:R-:W-:Y:S01]  /*10d0*/  IMAD R118, R2, R5, R118 ;  /* 0x0000000502767224 */ /* 0x000fe200078e0276 */
[----:B------:R-:W-:Y:S01]  /*10e0*/  LOP3.LUT R24, R4, 0x70, RZ, 0xfc, !PT ;  /* 0x0000007004187812 */ /* 0x000fe200078efcff */
[----:B------:R-:W-:Y:S01]  /*10f0*/  IMAD R130, R2, R7, R130 ;  /* 0x0000000702827224 */ /* 0x000fe200078e0282 */
[----:B------:R-:W-:Y:S01]  /*1100*/  LOP3.LUT R26, R4, 0x72, RZ, 0xfc, !PT ;  /* 0x00000072041a7812 */ /* 0x000fe200078efcff */
[--C-:B------:R-:W-:Y:S01]  /*1110*/  @!P0 IMAD.IADD R139, R139, 0x1, -R2.reuse ;  /* 0x000000018b8b8824 */ /* 0x100fe200078e0a02 */
[C---:B------:R-:W-:Y:S01]  /*1120*/  ISETP.GT.U32.AND P0, PT, R2.reuse, R118, PT ;  /* 0x000000760200720c */ /* 0x040fe20003f04070 */
[----:B------:R-:W-:Y:S01]  /*1130*/  @!P6 IMAD.IADD R125, R125, 0x1, -R2 ;  /* 0x000000017d7de824 */ /* 0x000fe200078e0a02 */
[----:B------:R-:W-:Y:S01]  /*1140*/  IABS R27, R24 ;  /* 0x00000018001b7213 */ /* 0x000fe20000000000 */
[----:B------:R-:W-:Y:S01]  /*1150*/  @!P4 IMAD.MOV R139, RZ, RZ, -R139 ;  /* 0x000000ffff8bc224 */ /* 0x000fe200078e0a8b */
[C---:B------:R-:W-:Y:S01]  /*1160*/  ISETP.GT.U32.AND P4, PT, R2.reuse, R130, PT ;  /* 0x000000820200720c */ /* 0x040fe20003f84070 */
[----:B------:R-:W-:Y:S01]  /*1170*/  IMAD.HI.U32 R5, R3, R140, RZ ;  /* 0x0000008c03057227 */ /* 0x000fe200078e00ff */
[----:B------:R-:W-:-:S02]  /*1180*/  ISETP.GT.U32.AND P6, PT, R2, R125, PT ;  /* 0x0000007d0200720c */ /* 0x000fc40003fc4070 */
[----:B------:R-:W-:Y:S01]  /*1190*/  IABS R29, R26 ;  /* 0x0000001a001d7213 */ /* 0x000fe20000000000 */
[----:B------:R-:W-:Y:S01]  /*11a0*/  @!P1 IMAD.MOV R117, RZ, RZ, -R117 ;  /* 0x000000ffff759224 */ /* 0x000fe200078e0a75 */
[----:B------:R-:W-:Y:S01]  /*11b0*/  ISETP.GE.AND P1, PT, R8, RZ, PT ;  /* 0x000000ff0800720c */ /* 0x000fe20003f26270 */
[----:B------:R-:W-:Y:S01]  /*11c0*/  IMAD.MOV R5, RZ, RZ, -R5 ;  /* 0x000000ffff057224 */ /* 0x000fe200078e0a05 */
[----:B------:R-:W-:Y:S01]  /*11d0*/  LOP3.LUT R8, R4, 0x12, RZ, 0xfc, !PT ;  /* 0x0000001204087812 */ /* 0x000fe200078efcff */
[----:B------:R-:W-:Y:S01]  /*11e0*/  @!P0 IMAD.IADD R118, R118, 0x1, -R2 ;  /* 0x0000000176768824 */ /* 0x000fe200078e0a02 */
[----:B------:R-:W-:Y:S01]  /*11f0*/  LOP3.LUT R28, R4, 0x78, RZ, 0xfc, !PT ;  /* 0x00000078041c7812 */ /* 0x000fe200078efcff */
[----:B------:R-:W-:Y:S01]  /*1200*/  IMAD R140, R2, R5, R140 ;  /* 0x00000005028c7224 */ /* 0x000fe200078e028c */
[----:B------:R-:W-:Y:S01]  /*1210*/  IABS R119, R8 ;  /* 0x0000000800777213 */ /* 0x000fe20000000000 */
[--C-:B------:R-:W-:Y:S01]  /*1220*/  @!P4 IMAD.IADD R130, R130, 0x1, -R2.reuse ;  /* 0x000000018282c824 */ /* 0x100fe200078e0a02 */
[C---:B------:R-:W-:Y:S01]  /*1230*/  ISETP.GT.U32.AND P0, PT, R2.reuse, R118, PT ;  /* 0x000000760200720c */ /* 0x040fe20003f04070 */
[----:B------:R-:W-:Y:S01]  /*1240*/  @!P6 IMAD.IADD R125, R125, 0x1, -R2 ;  /* 0x000000017d7de824 */ /* 0x000fe200078e0a02 */
[C---:B------:R-:W-:Y:S01]  /*1250*/  ISETP.GT.U32.AND P6, PT, R2.reuse, R140, PT ;  /* 0x0000008c0200720c */ /* 0x040fe20003fc4070 */
[----:B------:R-:W-:Y:S01]  /*1260*/  IMAD.HI.U32 R5, R3, R119, RZ ;  /* 0x0000007703057227 */ /* 0x000fe200078e00ff */
[----:B------:R-:W-:-:S02]  /*1270*/  ISETP.GT.U32.AND P4, PT, R2, R130, PT ;  /* 0x000000820200720c */ /* 0x000fc40003f84070 */
[C---:B------:R-:W-:Y:S01]  /*1280*/  LOP3.LUT R30, R4.reuse, 0x7a, RZ, 0xfc, !PT ;  /* 0x0000007a041e7812 */ /* 0x040fe200078efcff */
[----:B------:R-:W-:Y:S01]  /*1290*/  IMAD.HI.U32 R6, R3, R120, RZ ;  /* 0x0000007803067227 */ /* 0x000fe200078e00ff */
[----:B------:R-:W-:Y:S02]  /*12a0*/  IABS R35, R28 ;  /* 0x0000001c00237213 */ /* 0x000fe40000000000 */
[----:B------:R-:W-:Y:S01]  /*12b0*/  IABS R37, R30 ;  /* 0x0000001e00257213 */ /* 0x000fe20000000000 */
[----:B------:R-:W-:Y:S02]  /*12c0*/  IMAD.MOV R5, RZ, RZ, -R5 ;  /* 0x000000ffff057224 */ /* 0x000fe400078e0a05 */
[----:B------:R-:W-:Y:S01]  /*12d0*/  @!P5 IMAD.MOV R125, RZ, RZ, -R125 ;  /* 0x000000ffff7dd224 */ /* 0x000fe200078e0a7d */
[----:B------:R-:W-:Y:S01]  /*12e0*/  ISETP.GE.AND P5, PT, R9, RZ, PT ;  /* 0x000000ff0900720c */ /* 0x000fe20003fa6270 */
[----:B------:R-:W-:Y:S01]  /*12f0*/  IMAD.MOV R9, RZ, RZ, -R6 ;  /* 0x000000ffff097224 */ /* 0x000fe200078e0a06 */
[----:B------:R-:W-:Y:S01]  /*1300*/  LOP3.LUT R6, R4, 0x18, RZ, 0xfc, !PT ;  /* 0x0000001804067812 */ /* 0x000fe200078efcff */
[----:B------:R-:W-:-:S02]  /*1310*/  IMAD R119, R2, R5, R119 ;  /* 0x0000000502777224 */ /* 0x000fc400078e0277 */
[--C-:B------:R-:W-:Y:S01]  /*1320*/  @!P0 IMAD.IADD R118, R118, 0x1, -R2.reuse ;  /* 0x0000000176768824 */ /* 0x100fe200078e0a02 */
[----:B------:R-:W-:Y:S01]  /*1330*/  IABS R122, R6 ;  /* 0x00000006007a7213 */ /* 0x000fe20000000000 */
[----:B------:R-:W-:Y:S01]  /*1340*/  @!P6 IMAD.IADD R140, R140, 0x1, -R2 ;  /* 0x000000018c8ce824 */ /* 0x000fe200078e0a02 */
[----:B------:R-:W-:Y:S01]  /*1350*/  ISETP.GE.AND P0, PT, R8, RZ, PT ;  /* 0x000000ff0800720c */ /* 0x000fe20003f06270 */
[----:B------:R-:W-:Y:S01]  /*1360*/  IMAD R120, R2, R9, R120 ;  /* 0x0000000902787224 */ /* 0x000fe200078e0278 */
[----:B------:R-:W-:Y:S01]  /*1370*/  LOP3.LUT R8, R4, 0x1a, RZ, 0xfc, !PT ;  /* 0x0000001a04087812 */ /* 0x000fe200078efcff */
[----:B------:R-:W-:Y:S01]  /*1380*/  @!P4 IMAD.IADD R130, R130, 0x1, -R2 ;  /* 0x000000018282c824 */ /* 0x000fe200078e0a02 */
[C---:B------:R-:W-:Y:S01]  /*1390*/  ISETP.GT.U32.AND P4, PT, R2.reuse, R119, PT ;  /* 0x000000770200720c */ /* 0x040fe20003f84070 */
[----:B------:R-:W-:Y:S01]  /*13a0*/  @!P3 IMAD.MOV R118, RZ, RZ, -R118 ;  /* 0x000000ffff76b224 */ /* 0x000fe200078e0a76 */
[C---:B------:R-:W-:Y:S01]  /*13b0*/  ISETP.GT.U32.AND P6, PT, R2.reuse, R140, PT ;  /* 0x0000008c0200720c */ /* 0x040fe20003fc4070 */
[----:B------:R-:W-:Y:S01]  /*13c0*/  IMAD.HI.U32 R7, R3, R121, RZ ;  /* 0x0000007903077227 */ /* 0x000fe200078e00ff */
[----:B------:R-:W-:-:S02]  /*13d0*/  ISETP.GT.U32.AND P3, PT, R2, R120, PT ;  /* 0x000000780200720c */ /* 0x000fc40003f64070 */
[----:B------:R-:W-:Y:S01]  /*13e0*/  IABS R123, R8 ;  /* 0x00000008007b7213 */ /* 0x000fe20000000000 */
[----:B------:R-:W-:Y:S01]  /*13f0*/  IMAD.MOV R7, RZ, RZ, -R7 ;  /* 0x000000ffff077224 */ /* 0x000fe200078e0a07 */
[----:B------:R-:W-:Y:S01]  /*1400*/  LOP3.LUT R9, R4, 0x1c, RZ, 0xfc, !PT ;  /* 0x0000001c04097812 */ /* 0x000fe200078efcff */
[----:B------:R-:W-:-:S03]  /*1410*/  IMAD.HI.U32 R5, R3, R122, RZ ;  /* 0x0000007a03057227 */ /* 0x000fc600078e00ff */
[----:B------:R-:W-:Y:S01]  /*1420*/  IABS R132, R9 ;  /* 0x0000000900847213 */ /* 0x000fe20000000000 */
[----:B------:R-:W-:Y:S02]  /*1430*/  IMAD R121, R2, R7, R121 ;  /* 0x0000000702797224 */ /* 0x000fe400078e0279 */
[--C-:B------:R-:W-:Y:S01]  /*1440*/  @!P4 IMAD.IADD R119, R119, 0x1, -R2.reuse ;  /* 0x000000017777c824 */ /* 0x100fe200078e0a02 */
[----:B------:R-:W-:Y:S01]  /*1450*/  ISETP.GE.AND P4, PT, R11, RZ, PT ;  /* 0x000000ff0b00720c */ /* 0x000fe20003f86270 */
[--C-:B------:R-:W-:Y:S01]  /*1460*/  @!P6 IMAD.IADD R140, R140, 0x1, -R2.reuse ;  /* 0x000000018c8ce824 */ /* 0x100fe200078e0a02 */
[----:B------:R-:W-:Y:S01]  /*1470*/  ISETP.GT.U32.AND P6, PT, R2, R121, PT ;  /* 0x000000790200720c */ /* 0x000fe20003fc4070 */
[----:B------:R-:W-:Y:S01]  /*1480*/  @!P3 IMAD.IADD R120, R120, 0x1, -R2 ;  /* 0x000000017878b824 */ /* 0x000fe200078e0a02 */
[----:B------:R-:W-:Y:S01]  /*1490*/  ISETP.GT.U32.AND P3, PT, R2, R119, PT ;  /* 0x000000770200720c */ /* 0x000fe20003f64070 */
[----:B------:R-:W-:Y:S01]  /*14a0*/  IMAD.MOV R7, RZ, RZ, -R5 ;  /* 0x000000ffff077224 */ /* 0x000fe200078e0a05 */
[----:B------:R-:W-:Y:S01]  /*14b0*/  LOP3.LUT R11, R4, 0x20, RZ, 0xfc, !PT ;  /* 0x00000020040b7812 */ /* 0x000fe200078efcff */
[----:B------:R-:W-:-:S03]  /*14c0*/  IMAD.HI.U32 R5, R3, R123, RZ ;  /* 0x0000007b03057227 */ /* 0x000fc600078e00ff */
[----:B------:R-:W-:Y:S01]  /*14d0*/  IABS R127, R11 ;  /* 0x0000000b007f7213 */ /* 0x000fe20000000000 */
[C---:B------:R-:W-:Y:S02]  /*14e0*/  IMAD R122, R2.reuse, R7, R122 ;  /* 0x00000007027a7224 */ /* 0x040fe400078e027a */
[----:B------:R-:W-:Y:S02]  /*14f0*/  IMAD.MOV R5, RZ, RZ, -R5 ;  /* 0x000000ffff057224 */ /* 0x000fe400078e0a05 */
[--C-:B------:R-:W-:Y:S01]  /*1500*/  @!P6 IMAD.IADD R121, R121, 0x1, -R2.reuse ;  /* 0x000000017979e824 */ /* 0x100fe200078e0a02 */
[C---:B------:R-:W-:Y:S01]  /*1510*/  ISETP.GT.U32.AND P6, PT, R2.reuse, R120, PT ;  /* 0x000000780200720c */ /* 0x040fe20003fc4070 */
[----:B------:R-:W-:Y:S01]  /*1520*/  @!P3 IMAD.IADD R119, R119, 0x1, -R2 ;  /* 0x000000017777b824 */ /* 0x000fe200078e0a02 */
[----:B------:R-:W-:Y:S01]  /*1530*/  ISETP.GT.U32.AND P3, PT, R2, R122, PT ;  /* 0x0000007a0200720c */ /* 0x000fe20003f64070 */
[----:B------:R-:W-:Y:S01]  /*1540*/  @!P1 IMAD.MOV R130, RZ, RZ, -R130 ;  /* 0x000000ffff829224 */ /* 0x000fe200078e0a82 */
[----:B------:R-:W-:Y:S01]  /*1550*/  ISETP.GE.AND P1, PT, R10, RZ, PT ;  /* 0x000000ff0a00720c */ /* 0x000fe20003f26270 */
[----:B------:R-:W-:Y:S01]  /*1560*/  IMAD R123, R2, R5, R123 ;  /* 0x00000005027b7224 */ /* 0x000fe200078e027b */
[----:B------:R-:W-:Y:S01]  /*1570*/  LOP3.LUT R10, R4, 0x1e, RZ, 0xfc, !PT ;  /* 0x0000001e040a7812 */ /* 0x000fe200078efcff */
[----:B------:R-:W-:-:S03]  /*1580*/  IMAD.HI.U32 R5, R3, R132, RZ ;  /* 0x0000008403057227 */ /* 0x000fc600078e00ff */
[----:B------:R-:W-:Y:S01]  /*1590*/  IABS R124, R10 ;  /* 0x0000000a007c7213 */ /* 0x000fe20000000000 */
[----:B------:R-:W-:Y:S02]  /*15a0*/  @!P0 IMAD.MOV R119, RZ, RZ, -R119 ;  /* 0x000000ffff778224 */ /* 0x000fe400078e0a77 */
[--C-:B------:R-:W-:Y:S01]  /*15b0*/  @!P6 IMAD.IADD R120, R120, 0x1, -R2.reuse ;  /* 0x000000017878e824 */ /* 0x100fe200078e0a02 */
[----:B------:R-:W-:Y:S01]  /*15c0*/  ISETP.GT.U32.AND P6, PT, R2, R123, PT ;  /* 0x0000007b0200720c */ /* 0x000fe20003fc4070 */
[----:B------:R-:W-:Y:S01]  /*15d0*/  @!P3 IMAD.IADD R122, R122, 0x1, -R2 ;  /* 0x000000017a7ab824 */ /* 0x000fe200078e0a02 */
[----:B------:R-:W-:Y:S01]  /*15e0*/  ISETP.GE.AND P3, PT, R8, RZ, PT ;  /* 0x000000ff0800720c */ /* 0x000fe20003f66270 */
[----:B------:R-:W-:Y:S01]  /*15f0*/  IMAD.MOV R7, RZ, RZ, -R5 ;  /* 0x000000ffff077224 */ /* 0x000fe200078e0a05 */
[----:B------:R-:W-:Y:S01]  /*1600*/  LOP3.LUT R8, R4, 0x22, RZ, 0xfc, !PT ;  /* 0x0000002204087812 */ /* 0x000fe200078efcff */
[----:B------:R-:W-:Y:S01]  /*1610*/  IMAD.HI.U32 R5, R3, R124, RZ ;  /* 0x0000007c03057227 */ /* 0x000fe200078e00ff */
[----:B------:R-:W-:-:S02]  /*1620*/  ISETP.GT.U32.AND P0, PT, R2, R122, PT ;  /* 0x0000007a0200720c */ /* 0x000fc40003f04070 */
[----:B------:R-:W-:Y:S01]  /*1630*/  IABS R126, R8 ;  /* 0x00000008007e7213 */ /* 0x000fe20000000000 */
[----:B------:R-:W-:Y:S01]  /*1640*/  @!P5 IMAD.MOV R140, RZ, RZ, -R140 ;  /* 0x000000ffff8cd224 */ /* 0x000fe200078e0a8c */
[C---:B------:R-:W-:Y:S01]  /*1650*/  ISETP.GT.U32.AND P5, PT, R2.reuse, R121, PT ;  /* 0x000000790200720c */ /* 0x040fe20003fa4070 */
[C---:B------:R-:W-:Y:S02]  /*1660*/  IMAD R132, R2.reuse, R7, R132 ;  /* 0x0000000702847224 */ /* 0x040fe400078e0284 */
[----:B------:R-:W-:Y:S02]  /*1670*/  IMAD.MOV R7, RZ, RZ, -R5 ;  /* 0x000000ffff077224 */ /* 0x000fe400078e0a05 */
[----:B------:R-:W-:Y:S02]  /*1680*/  @!P6 IMAD.IADD R123, R123, 0x1, -R2 ;  /* 0x000000017b7be824 */ /* 0x000fe400078e0a02 */
[----:B------:R-:W-:Y:S02]  /*1690*/  IMAD R124, R2, R7, R124 ;  /* 0x00000007027c7224 */ /* 0x000fe400078e027c */
[----:B------:R-:W-:Y:S01]  /*16a0*/  @!P0 IMAD.IADD R122, R122, 0x1, -R2 ;  /* 0x000000017a7a8824 */ /* 0x000fe200078e0a02 */
[C---:B------:R-:W-:Y:S01]  /*16b0*/  ISETP.GT.U32.AND P6, PT, R2.reuse, R123, PT ;  /* 0x0000007b0200720c */ /* 0x040fe20003fc4070 */
[----:B------:R-:W-:Y:S01]  /*16c0*/  IMAD.HI.U32 R5, R3, R127, RZ ;  /* 0x0000007f03057227 */ /* 0x000fe200078e00ff */
[----:B------:R-:W-:-:S03]  /*16d0*/  ISETP.GT.U32.AND P0, PT, R2, R124, PT ;  /* 0x0000007c0200720c */ /* 0x000fc60003f04070 */
[----:B------:R-:W-:Y:S01]  /*16e0*/  @!P5 IMAD.IADD R121, R121, 0x1, -R2 ;  /* 0x000000017979d824 */ /* 0x000fe200078e0a02 */
[----:B------:R-:W-:Y:S01]  /*16f0*/  ISETP.GE.AND P5, PT, R6, RZ, PT ;  /* 0x000000ff0600720c */ /* 0x000fe20003fa6270 */
[----:B------:R-:W-:Y:S01]  /*1700*/  @!P1 IMAD.MOV R120, RZ, RZ, -R120 ;  /* 0x000000ffff789224 */ /* 0x000fe200078e0a78 */
[C---:B------:R-:W-:Y:S01]  /*1710*/  ISETP.GT.U32.AND P1, PT, R2.reuse, R132, PT ;  /* 0x000000840200720c */ /* 0x040fe20003f24070 */
[----:B------:R-:W-:Y:S02]  /*1720*/  IMAD.MOV R5, RZ, RZ, -R5 ;  /* 0x000000ffff057224 */ /* 0x000fe400078e0a05 */
[----:B------:R-:W-:Y:S01]  /*1730*/  @!P4 IMAD.MOV R121, RZ, RZ, -R121 ;  /* 0x000000ffff79c224 */ /* 0x000fe200078e0a79 */
[----:B------:R-:W-:Y:S01]  /*1740*/  ISETP.GE.AND P4, PT, R9, RZ, PT ;  /* 0x000000ff0900720c */ /* 0x000fe20003f86270 */
[----:B------:R-:W-:Y:S01]  /*1750*/  IMAD R127, R2, R5, R127 ;  /* 0x00000005027f7224 */ /* 0x000fe200078e027f */
[----:B------:R-:W-:Y:S01]  /*1760*/  LOP3.LUT R9, R4, 0x24, RZ, 0xfc, !PT ;  /* 0x0000002404097812 */ /* 0x000fe200078efcff */
[----:B------:R-:W-:-:S02]  /*1770*/  @!P6 IMAD.IADD R123, R123, 0x1, -R2 ;  /* 0x000000017b7be824 */ /* 0x000fc400078e0a02 */
[----:B------:R-:W-:Y:S01]  /*1780*/  @!P0 IMAD.IADD R124, R124, 0x1, -R2 ;  /* 0x000000017c7c8824 */ /* 0x000fe200078e0a02 */
[----:B------:R-:W-:Y:S01]  /*1790*/  ISETP.GT.U32.AND P6, PT, R2, R127, PT ;  /* 0x0000007f0200720c */ /* 0x000fe20003fc4070 */
[----:B------:R-:W-:Y:S01]  /*17a0*/  @!P5 IMAD.MOV R122, RZ, RZ, -R122 ;  /* 0x000000ffff7ad224 */ /* 0x000fe200078e0a7a */
[----:B------:R-:W-:Y:S01]  /*17b0*/  IABS R128, R9 ;  /* 0x0000000900807213 */ /* 0x000fe20000000000 */
[----:B------:R-:W-:Y:S01]  /*17c0*/  @!P1 IMAD.IADD R132, R132, 0x1, -R2 ;  /* 0x0000000184849824 */ /* 0x000fe200078e0a02 */
[----:B------:R-:W-:Y:S01]  /*17d0*/  ISETP.GT.U32.AND P5, PT, R2, R124, PT ;  /* 0x0000007c0200720c */ /* 0x000fe20003fa4070 */
[C---:B------:R-:W-:Y:S01]  /*17e0*/  IMAD.HI.U32 R5, R3.reuse, R126, RZ ;  /* 0x0000007e03057227 */ /* 0x040fe200078e00ff */
[----:B------:R-:W-:Y:S02]  /*17f0*/  ISETP.GE.AND P1, PT, R10, RZ, PT ;  /* 0x000000ff0a00720c */ /* 0x000fe40003f26270 */
[----:B------:R-:W-:Y:S01]  /*1800*/  ISETP.GT.U32.AND P0, PT, R2, R132, PT ;  /* 0x000000840200720c */ /* 0x000fe20003f04070 */
[----:B------:R-:W-:Y:S01]  /*1810*/  IMAD.MOV R5, RZ, RZ, -R5 ;  /* 0x000000ffff057224 */ /* 0x000fe200078e0a05 */
[----:B------:R-:W-:Y:S01]  /*1820*/  LOP3.LUT R10, R4, 0x2a, RZ, 0xfc, !PT ;  /* 0x0000002a040a7812 */ /* 0x000fe200078efcff */
[----:B------:R-:W-:-:S03]  /*1830*/  IMAD.HI.U32 R6, R3, R128, RZ ;  /* 0x0000008003067227 */ /* 0x000fc600078e00ff */
[----:B------:R-:W-:Y:S01]  /*1840*/  IABS R141, R10 ;  /* 0x0000000a008d7213 */ /* 0x000fe20000000000 */
[----:B------:R-:W-:Y:S02]  /*1850*/  @!P6 IMAD.IADD R127, R127, 0x1, -R2 ;  /* 0x000000017f7fe824 */ /* 0x000fe400078e0a02 */
[----:B------:R-:W-:Y:S02]  /*1860*/  IMAD R126, R2, R5, R126 ;  /* 0x00000005027e7224 */ /* 0x000fe400078e027e */
[--C-:B------:R-:W-:Y:S01]  /*1870*/  @!P5 IMAD.IADD R124, R124, 0x1, -R2.reuse ;  /* 0x000000017c7cd824 */ /* 0x100fe200078e0a02 */
[----:B------:R-:W-:Y:S01]  /*1880*/  ISETP.GT.U32.AND P6, PT, R2, R127, PT ;  /* 0x0000007f0200720c */ /* 0x000fe20003fc4070 */
[----:B------:R-:W-:Y:S01]  /*1890*/  @!P0 IMAD.IADD R132, R132, 0x1, -R2 ;  /* 0x0000000184848824 */ /* 0x000fe200078e0a02 */
[----:B------:R-:W-:Y:S01]  /*18a0*/  ISETP.GT.U32.AND P5, PT, R2, R126, PT ;  /* 0x0000007e0200720c */ /* 0x000fe20003fa4070 */
[----:B------:R-:W-:Y:S01]  /*18b0*/  IMAD.MOV R7, RZ, RZ, -R6 ;  /* 0x000000ffff077224 */ /* 0x000fe200078e0a06 */
[----:B------:R-:W-:Y:S01]  /*18c0*/  ISETP.GE.AND P0, PT, R8, RZ, PT ;  /* 0x000000ff0800720c */ /* 0x000fe20003f06270 */
[----:B------:R-:W-:Y:S01]  /*18d0*/  IMAD.HI.U32 R5, R3, R129, RZ ;  /* 0x0000008103057227 */ /* 0x000fe200078e00ff */
[----:B------:R-:W-:-:S03]  /*18e0*/  LOP3.LUT R8, R4, 0x28, RZ, 0xfc, !PT ;  /* 0x0000002804087812 */ /* 0x000fc600078efcff */
[C---:B------:R-:W-:Y:S01]  /*18f0*/  IMAD R128, R2.reuse, R7, R128 ;  /* 0x0000000702807224 */ /* 0x040fe200078e0280 */
[----:B------:R-:W-:Y:S01]  /*1900*/  IABS R142, R8 ;  /* 0x00000008008e7213 */ /* 0x000fe20000000000 */
[----:B------:R-:W-:Y:S02]  /*1910*/  IMAD.MOV R5, RZ, RZ, -R5 ;  /* 0x000000ffff057224 */ /* 0x000fe400078e0a05 */
[----:B------:R-:W-:Y:S01]  /*1920*/  @!P3 IMAD.MOV R123, RZ, RZ, -R123 ;  /* 0x000000ffff7bb224 */ /* 0x000fe200078e0a7b */
[----:B------:R-:W-:Y:S01]  /*1930*/  ISETP.GE.AND P3, PT, R11, RZ, PT ;  /* 0x000000ff0b00720c */ /* 0x000fe20003f66270 */
[--C-:B------:R-:W-:Y:S01]  /*1940*/  @!P6 IMAD.IADD R127, R127, 0x1, -R2.reuse ;  /* 0x000000017f7fe824 */ /* 0x100fe200078e0a02 */
[C---:B------:R-:W-:Y:S01]  /*1950*/  ISETP.GT.U32.AND P6, PT, R2.reuse, R128, PT ;  /* 0x000000800200720c */ /* 0x040fe20003fc4070 */
[----:B------:R-:W-:Y:S01]  /*1960*/  IMAD R129, R2, R5, R129 ;  /* 0x0000000502817224 */ /* 0x000fe200078e0281 */
[----:B------:R-:W-:Y:S01]  /*1970*/  LOP3.LUT R11, R4, 0x2c, RZ, 0xfc, !PT ;  /* 0x0000002c040b7812 */ /* 0x000fe200078efcff */
[----:B------:R-:W-:-:S02]  /*1980*/  @!P5 IMAD.IADD R126, R126, 0x1, -R2 ;  /* 0x000000017e7ed824 */ /* 0x000fc400078e0a02 */
[C---:B------:R-:W-:Y:S01]  /*1990*/  IMAD.HI.U32 R5, R3.reuse, R142, RZ ;  /* 0x0000008e03057227 */ /* 0x040fe200078e00ff */
[----:B------:R-:W-:Y:S02]  /*19a0*/  IABS R131, R11 ;  /* 0x0000000b00837213 */ /* 0x000fe40000000000 */
[C---:B------:R-:W-:Y:S01]  /*19b0*/  ISETP.GT.U32.AND P5, PT, R2.reuse, R129, PT ;  /* 0x000000810200720c */ /* 0x040fe20003fa4070 */
[----:B------:R-:W-:Y:S01]  /*19c0*/  @!P4 IMAD.MOV R132, RZ, RZ, -R132 ;  /* 0x000000ffff84c224 */ /* 0x000fe200078e0a84 */
[----:B------:R-:W-:Y:S01]  /*19d0*/  ISETP.GT.U32.AND P4, PT, R2, R126, PT ;  /* 0x0000007e0200720c */ /* 0x000fe20003f84070 */
[----:B------:R-:W-:Y:S02]  /*19e0*/  IMAD.MOV R7, RZ, RZ, -R5 ;  /* 0x000000ffff077224 */ /* 0x000fe400078e0a05 */
[----:B------:R-:W-:-:S04]  /*19f0*/  IMAD.HI.U32 R5, R3, R141, RZ ;  /* 0x0000008d03057227 */ /* 0x000fc800078e00ff */
[----:B------:R-:W-:Y:S01]  /*1a00*/  IMAD R142, R2, R7, R142 ;  /* 0x00000007028e7224 */ /* 0x000fe200078e028e */
[----:B------:R-:W-:Y:S01]  /*1a10*/  LOP3.LUT R7, R4, 0x30, RZ, 0xfc, !PT ;  /* 0x0000003004077812 */ /* 0x000fe200078efcff */
[----:B------:R-:W-:Y:S02]  /*1a20*/  IMAD.MOV R5, RZ, RZ, -R5 ;  /* 0x000000ffff057224 */ /* 0x000fe400078e0a05 */
[----:B------:R-:W-:Y:S01]  /*1a30*/  @!P6 IMAD.IADD R128, R128, 0x1, -R2 ;  /* 0x000000018080e824 */ /* 0x000fe200078e0a02 */
[----:B------:R-:W-:Y:S01]  /*1a40*/  ISETP.GE.AND P6, PT, R9, RZ, PT ;  /* 0x000000ff0900720c */ /* 0x000fe20003fc6270 */
[C---:B------:R-:W-:Y:S01]  /*1a50*/  IMAD R141, R2.reuse, R5, R141 ;  /* 0x00000005028d7224 */ /* 0x040fe200078e028d */
[----:B------:R-:W-:Y:S01]  /*1a60*/  IABS R135, R7 ;  /* 0x0000000700877213 */ /* 0x000fe20000000000 */
[----:B------:R-:W-:Y:S01]  /*1a70*/  @!P3 IMAD.MOV R127, RZ, RZ, -R127 ;  /* 0x000000ffff7fb224 */ /* 0x000fe200078e0a7f */
[C---:B------:R-:W-:Y:S01]  /*1a80*/  ISETP.GT.U32.AND P3, PT, R2.reuse, R142, PT ;  /* 0x0000008e0200720c */ /* 0x040fe20003f64070 */
[----:B------:R-:W-:Y:S01]  /*1a90*/  @!P1 IMAD.MOV R124, RZ, RZ, -R124 ;  /* 0x000000ffff7c9224 */ /* 0x000fe200078e0a7c */
[----:B------:R-:W-:Y:S01]  /*1aa0*/  ISETP.GT.U32.AND P1, PT, R2, R128, PT ;  /* 0x000000800200720c */ /* 0x000fe20003f24070 */
[----:B------:R-:W-:Y:S01]  /*1ab0*/  @!P4 IMAD.IADD R126, R126, 0x1, -R2 ;  /* 0x000000017e7ec824 */ /* 0x000fe200078e0a02 */
[----:B------:R-:W-:Y:S01]  /*1ac0*/  ISETP.GT.U32.AND P4, PT, R2, R141, PT ;  /* 0x0000008d0200720c */ /* 0x000fe20003f84070 */
[----:B------:R-:W-:Y:S01]  /*1ad0*/  IMAD.HI.U32 R5, R3, R134, RZ ;  /* 0x0000008603057227 */ /* 0x000fe200078e00ff */
[----:B------:R-:W-:-:S03]  /*1ae0*/  LOP3.LUT R9, R4, 0x32, RZ, 0xfc, !PT ;  /* 0x0000003204097812 */ /* 0x000fc600078efcff */
[----:B------:R-:W-:Y:S01]  /*1af0*/  IMAD.HI.U32 R6, R3, R131, RZ ;  /* 0x0000008303067227 */ /* 0x000fe200078e00ff */
[----:B------:R-:W-:-:S03]  /*1b00*/  IABS R138, R9 ;  /* 0x00000009008a7213 */ /* 0x000fc60000000000 */
[----:B------:R-:W-:Y:S02]  /*1b10*/  IMAD.MOV R5, RZ, RZ, -R5 ;  /* 0x000000ffff057224 */ /* 0x000fe400078e0a05 */
[----:B------:R-:W-:Y:S01]  /*1b20*/  @!P3 IMAD.IADD R142, R142, 0x1, -R2 ;  /* 0x000000018e8eb824 */ /* 0x000fe200078e0a02 */
[----:B------:R-:W-:Y:S01]  /*1b30*/  ISETP.GE.AND P3, PT, R8, RZ, PT ;  /* 0x000000ff0800720c */ /* 0x000fe20003f66270 */
[----:B------:R-:W-:Y:S01]  /*1b40*/  IMAD.MOV R6, RZ, RZ, -R6 ;  /* 0x000000ffff067224 */ /* 0x000fe200078e0a06 */
[----:B------:R-:W-:Y:S01]  /*1b50*/  LOP3.LUT R8, R4, 0x38, RZ, 0xfc, !PT ;  /* 0x0000003804087812 */ /* 0x000fe200078efcff */
[----:B------:R-:W-:Y:S02]  /*1b60*/  @!P1 IMAD.IADD R128, R128, 0x1, -R2 ;  /* 0x0000000180809824 */ /* 0x000fe400078e0a02 */
[C---:B------:R-:W-:Y:S01]  /*1b70*/  IMAD R134, R2.reuse, R5, R134 ;  /* 0x0000000502867224 */ /* 0x040fe200078e0286 */
[----:B------:R-:W-:Y:S01]  /*1b80*/  IABS R114, R8 ;  /* 0x0000000800727213 */ /* 0x000fe20000000000 */
[----:B------:R-:W-:Y:S01]  /*1b90*/  @!P4 IMAD.IADD R141, R141, 0x1, -R2 ;  /* 0x000000018d8dc824 */ /* 0x000fe200078e0a02 */
[C---:B------:R-:W-:Y:S01]  /*1ba0*/  ISETP.GT.U32.AND P4, PT, R2.reuse, R142, PT ;  /* 0x0000008e0200720c */ /* 0x040fe20003f84070 */
[----:B------:R-:W-:-:S02]  /*1bb0*/  IMAD R131, R2, R6, R131 ;  /* 0x0000000602837224 */ /* 0x000fc400078e0283 */
[----:B------:R-:W-:Y:S01]  /*1bc0*/  @!P6 IMAD.MOV R128, RZ, RZ, -R128 ;  /* 0x000000ffff80e224 */ /* 0x000fe200078e0a80 */
[C---:B------:R-:W-:Y:S01]  /*1bd0*/  ISETP.GT.U32.AND P6, PT, R2.reuse, R134, PT ;  /* 0x000000860200720c */ /* 0x040fe20003fc4070 */
[----:B------:R-:W-:Y:S01]  /*1be0*/  IMAD.HI.U32 R5, R3, R135, RZ ;  /* 0x0000008703057227 */ /* 0x000fe200078e00ff */
[----:B------:R-:W-:-:S03]  /*1bf0*/  ISETP.GT.U32.AND P1, PT, R2, R131, PT ;  /* 0x000000830200720c */ /* 0x000fc60003f24070 */
[----:B------:R-:W-:Y:S02]  /*1c00*/  IMAD.MOV R6, RZ, RZ, -R5 ;  /* 0x000000ffff067224 */ /* 0x000fe400078e0a05 */
[--C-:B------:R-:W-:Y:S02]  /*1c10*/  @!P5 IMAD.IADD R129, R129, 0x1, -R2.reuse ;  /* 0x000000018181d824 */ /* 0x100fe400078e0a02 */
[--C-:B------:R-:W-:Y:S01]  /*1c20*/  @!P4 IMAD.IADD R142, R142, 0x1, -R2.reuse ;  /* 0x000000018e8ec824 */ /* 0x100fe200078e0a02 */
[----:B------:R-:W-:Y:S01]  /*1c30*/  ISETP.GE.AND P4, PT, R11, RZ, PT ;  /* 0x000000ff0b00720c */ /* 0x000fe20003f86270 */
[C---:B------:R-:W-:Y:S01]  /*1c40*/  IMAD R135, R2.reuse, R6, R135 ;  /* 0x0000000602877224 */ /* 0x040fe200078e0287 */
[----:B------:R-:W-:Y:S01]  /*1c50*/  ISETP.GT.U32.AND P5, PT, R2, R129, PT ;  /* 0x000000810200720c */ /* 0x000fe20003fa4070 */
[----:B------:R-:W-:Y:S01]  /*1c60*/  @!P6 IMAD.IADD R134, R134, 0x1, -R2 ;  /* 0x000000018686e824 */ /* 0x000fe200078e0a02 */
[----:B------:R-:W-:Y:S01]  /*1c70*/  LOP3.LUT R6, R4, 0x34, RZ, 0xfc, !PT ;  /* 0x0000003404067812 */ /* 0x000fe200078efcff */
[----:B------:R-:W-:Y:S01]  /*1c80*/  @!P3 IMAD.MOV R142, RZ, RZ, -R142 ;  /* 0x000000ffff8eb224 */ /* 0x000fe200078e0a8e */
[C---:B------:R-:W-:Y:S01]  /*1c90*/  ISETP.GT.U32.AND P3, PT, R2.reuse, R135, PT ;  /* 0x000000870200720c */ /* 0x040fe20003f64070 */
[----:B------:R-:W-:Y:S01]  /*1ca0*/  @!P1 IMAD.IADD R131, R131, 0x1, -R2 ;  /* 0x0000000183839824 */ /* 0x000fe200078e0a02 */
[----:B------:R-:W-:Y:S01]  /*1cb0*/  ISETP.GT.U32.AND P6, PT, R2, R134, PT ;  /* 0x000000860200720c */ /* 0x000fe20003fc4070 */
[----:B------:R-:W-:Y:S01]  /*1cc0*/  IMAD.HI.U32 R5, R3, R138, RZ ;  /* 0x0000008a03057227 */ /* 0x000fe200078e00ff */
[----:B------:R-:W-:-:S02]  /*1cd0*/  IABS R136, R6 ;  /* 0x0000000600887213 */ /* 0x000fc40000000000 */
[----:B------:R-:W-:Y:S01]  /*1ce0*/  ISETP.GT.U32.AND P1, PT, R2, R131, PT ;  /* 0x000000830200720c */ /* 0x000fe20003f24070 */
[----:B------:R-:W-:Y:S01]  /*1cf0*/  IMAD.MOV R5, RZ, RZ, -R5 ;  /* 0x000000ffff057224 */ /* 0x000fe200078e0a05 */
[----:B------:R-:W-:Y:S01]  /*1d00*/  LOP3.LUT R11, R4, 0x3e, RZ, 0xfc, !PT ;  /* 0x0000003e040b7812 */ /* 0x000fe200078efcff */
[----:B------:R-:W-:Y:S01]  /*1d10*/  @!P5 IMAD.IADD R129, R129, 0x1, -R2 ;  /* 0x000000018181d824 */ /* 0x000fe200078e0a02 */
[----:B------:R-:W-:Y:S01]  /*1d20*/  ISETP.GE.AND P5, PT, R12, RZ, PT ;  /* 0x000000ff0c00720c */ /* 0x000fe20003fa6270 */
[----:B------:R-:W-:Y:S01]  /*1d30*/  IMAD R138, R2, R5, R138 ;  /* 0x00000005028a7224 */ /* 0x000fe200078e028a */
[----:B------:R-:W-:Y:S01]  /*1d40*/  IABS R111, R11 ;  /* 0x0000000b006f7213 */ /* 0x000fe20000000000 */
[--C-:B------:R-:W-:Y:S01]  /*1d50*/  @!P3 IMAD.IADD R135, R135, 0x1, -R2.reuse ;  /* 0x000000018787b824 */ /* 0x100fe200078e0a02 */
[----:B------:R-:W-:Y:S01]  /*1d60*/  LOP3.LUT R12, R4, 0x52, RZ, 0xfc, !PT ;  /* 0x00000052040c7812 */ /* 0x000fe200078efcff */
[----:B------:R-:W-:Y:S01]  /*1d70*/  @!P6 IMAD.IADD R134, R134, 0x1, -R2 ;  /* 0x000000018686e824 */ /* 0x000fe200078e0a02 */
[C---:B------:R-:W-:Y:S01]  /*1d80*/  ISETP.GT.U32.AND P6, PT, R2.reuse, R138, PT ;  /* 0x0000008a0200720c */ /* 0x040fe20003fc4070 */
[----:B------:R-:W-:Y:S01]  /*1d90*/  IMAD.HI.U32 R5, R3, R136, RZ ;  /* 0x0000008803057227 */ /* 0x000fe200078e00ff */
[----:B------:R-:W-:-:S02]  /*1da0*/  ISETP.GT.U32.AND P3, PT, R2, R135, PT ;  /* 0x000000870200720c */ /* 0x000fc40003f64070 */
[----:B------:R-:W-:Y:S01]  /*1db0*/  IABS R101, R12 ;  /* 0x0000000c00657213 */ /* 0x000fe20000000000 */
[----:B------:R-:W-:Y:S01]  /*1dc0*/  @!P0 IMAD.MOV R126, RZ, RZ, -R126 ;  /* 0x000000ffff7e8224 */ /* 0x000fe200078e0a7e */
[----:B------:R-:W-:Y:S01]  /*1dd0*/  ISETP.GT.U32.AND P0, PT, R2, R141, PT ;  /* 0x0000008d0200720c */ /* 0x000fe20003f04070 */
[----:B------:R-:W-:Y:S01]  /*1de0*/  @!P1 IMAD.IADD R131, R131, 0x1, -R2 ;  /* 0x0000000183839824 */ /* 0x000fe200078e0a02 */
[----:B------:R-:W-:Y:S01]  /*1df0*/  ISETP.GE.AND P1, PT, R7, RZ, PT ;  /* 0x000000ff0700720c */ /* 0x000fe20003f26270 */
[----:B------:R-:W-:Y:S02]  /*1e00*/  IMAD.MOV R7, RZ, RZ, -R5 ;  /* 0x000000ffff077224 */ /* 0x000fe400078e0a05 */
[----:B------:R-:W-:Y:S01]  /*1e10*/  @!P5 IMAD.MOV R129, RZ, RZ, -R129 ;  /* 0x000000ffff81d224 */ /* 0x000fe200078e0a81 */
[----:B------:R-:W-:Y:S01]  /*1e20*/  ISETP.GE.AND P5, PT, R10, RZ, PT ;  /* 0x000000ff0a00720c */ /* 0x000fe20003fa6270 */
[----:B------:R-:W-:Y:S01]  /*1e30*/  @!P4 IMAD.MOV R131, RZ, RZ, -R131 ;  /* 0x000000ffff83c224 */ /* 0x000fe200078e0a83 */
[----:B------:R-:W-:Y:S01]  /*1e40*/  ISETP.GE.AND P4, PT, R6, RZ, PT ;  /* 0x000000ff0600720c */ /* 0x000fe20003f86270 */
[----:B------:R-:W-:Y:S01]  /*1e50*/  IMAD R136, R2, R7, R136 ;  /* 0x0000000702887224 */ /* 0x000fe200078e0288 */
[----:B------:R-:W-:Y:S01]  /*1e60*/  LOP3.LUT R6, R4, 0x36, RZ, 0xfc, !PT ;  /* 0x0000003604067812 */ /* 0x000fe200078efcff */
[--C-:B------:R-:W-:Y:S01]  /*1e70*/  @!P6 IMAD.IADD R138, R138, 0x1, -R2.reuse ;  /* 0x000000018a8ae824 */ /* 0x100fe200078e0a02 */
[----:B------:R-:W-:Y:S01]  /*1e80*/  LOP3.LUT R10, R4, 0x3c, RZ, 0xfc, !PT ;  /* 0x0000003c040a7812 */ /* 0x000fe200078efcff */
[--C-:B------:R-:W-:Y:S01]  /*1e90*/  @!P3 IMAD.IADD R135, R135, 0x1, -R2.reuse ;  /* 0x000000018787b824 */ /* 0x100fe200078e0a02 */
[----:B------:R-:W-:Y:S01]  /*1ea0*/  IABS R137, R6 ;  /* 0x0000000600897213 */ /* 0x000fe20000000000 */
[----:B------:R-:W-:Y:S01]  /*1eb0*/  @!P0 IMAD.IADD R141, R141, 0x1, -R2 ;  /* 0x000000018d8d8824 */ /* 0x000fe200078e0a02 */
[----:B------:R-:W-:Y:S01]  /*1ec0*/  ISETP.GT.U32.AND P3, PT, R2, R136, PT ;  /* 0x000000880200720c */ /* 0x000fe20003f64070 */
[----:B------:R-:W-:Y:S01]  /*1ed0*/  @!P1 IMAD.MOV R135, RZ, RZ, -R135 ;  /* 0x000000ffff879224 */ /* 0x000fe200078e0a87 */
[----:B------:R-:W-:Y:S01]  /*1ee0*/  ISETP.GE.AND P0, PT, R14, RZ, PT ;  /* 0x000000ff0e00720c */ /* 0x000fe20003f06270 */
[----:B------:R-:W-:Y:S01]  /*1ef0*/  IMAD.HI.U32 R5, R3, R137, RZ ;  /* 0x0000008903057227 */ /* 0x000fe200078e00ff */
[----:B------:R-:W-:-:S02]  /*1f00*/  ISETP.GT.U32.AND P6, PT, R2, R138, PT ;  /* 0x0000008a0200720c */ /* 0x000fc40003fc4070 */
[----:B------:R-:W-:Y:S01]  /*1f10*/  IABS R112, R10 ;  /* 0x0000000a00707213 */ /* 0x000fe20000000000 */
[----:B------:R-:W-:Y:S01]  /*1f20*/  @!P5 IMAD.MOV R141, RZ, RZ, -R141 ;  /* 0x000000ffff8dd224 */ /* 0x000fe200078e0a8d */
[----:B------:R-:W-:Y:S01]  /*1f30*/  ISETP.GE.AND P5, PT, R9, RZ, PT ;  /* 0x000000ff0900720c */ /* 0x000fe20003fa6270 */
[----:B------:R-:W-:Y:S01]  /*1f40*/  IMAD.MOV R5, RZ, RZ, -R5 ;  /* 0x000000ffff057224 */ /* 0x000fe200078e0a05 */
[C---:B------:R-:W-:Y:S02]  /*1f50*/  LOP3.LUT R9, R4.reuse, 0x3a, RZ, 0xfc, !PT ;  /* 0x0000003a04097812 */ /* 0x040fe400078efcff */
[----:B------:R-:W-:Y:S01]  /*1f60*/  LOP3.LUT R14, R4, 0x54, RZ, 0xfc, !PT ;  /* 0x00000054040e7812 */ /* 0x000fe200078efcff */
[----:B------:R-:W-:Y:S01]  /*1f70*/  IMAD R137, R2, R5, R137 ;  /* 0x0000000502897224 */ /* 0x000fe200078e0289 */
[----:B------:R-:W-:Y:S01]  /*1f80*/  IABS R113, R9 ;  /* 0x0000000900717213 */ /* 0x000fe20000000000 */
[----:B------:R-:W-:Y:S01]  /*1f90*/  @!P3 IMAD.IADD R136, R136, 0x1, -R2 ;  /* 0x000000018888b824 */ /* 0x000fe200078e0a02 */
[----:B------:R-:W-:Y:S01]  /*1fa0*/  IABS R100, R14 ;  /* 0x0000000e00647213 */ /* 0x000fe20000000000 */
[----:B------:R-:W-:Y:S01]  /*1fb0*/  @!P0 IMAD.MOV R134, RZ, RZ, -R134 ;  /* 0x000000ffff868224 */ /* 0x000fe200078e0a86 */
[----:B------:R-:W-:Y:S01]  /*1fc0*/  ISETP.GE.AND P0, PT, R6, RZ, PT ;  /* 0x000000ff0600720c */ /* 0x000fe20003f06270 */
[----:B------:R-:W-:Y:S01]  /*1fd0*/  @!P6 IMAD.IADD R138, R138, 0x1, -R2 ;  /* 0x000000018a8ae824 */ /* 0x000fe200078e0a02 */
[C---:B------:R-:W-:Y:S01]  /*1fe0*/  ISETP.GT.U32.AND P6, PT, R2.reuse, R137, PT ;  /* 0x000000890200720c */ /* 0x040fe20003fc4070 */
[----:B------:R-:W-:Y:S01]  /*1ff0*/  IMAD.HI.U32 R6, R3, R114, RZ ;  /* 0x0000007203067227 */ /* 0x000fe200078e00ff */
[----:B------:R-:W-:-:S03]  /*2000*/  ISETP.GT.U32.AND P3, PT, R2, R136, PT ;  /* 0x000000880200720c */ /* 0x000fc60003f64070 */
[----:B------:R-:W-:-:S04]  /*2010*/  IMAD.HI.U32 R5, R3, R113, RZ ;  /* 0x0000007103057227 */ /* 0x000fc800078e00ff */
[----:B------:R-:W-:Y:S02]  /*2020*/  IMAD.MOV R7, RZ, RZ, -R6 ;  /* 0x000000ffff077224 */ /* 0x000fe400078e0a06 */
[----:B------:R-:W-:Y:S02]  /*2030*/  IMAD.MOV R6, RZ, RZ, -R5 ;  /* 0x000000ffff067224 */ /* 0x000fe400078e0a05 */
[--C-:B------:R-:W-:Y:S02]  /*2040*/  @!P6 IMAD.IADD R137, R137, 0x1, -R2.reuse ;  /* 0x000000018989e824 */ /* 0x100fe400078e0a02 */
[----:B------:R-:W-:Y:S02]  /*2050*/  IMAD R113, R2, R6, R113 ;  /* 0x0000000602717224 */ /* 0x000fe400078e0271 */
[----:B------:R-:W-:Y:S01]  /*2060*/  @!P3 IMAD.IADD R136, R136, 0x1, -R2 ;  /* 0x000000018888b824 */ /* 0x000fe200078e0a02 */
[C---:B------:R-:W-:Y:S01]  /*2070*/  ISETP.GT.U32.AND P6, PT, R2.reuse, R137, PT ;  /* 0x000000890200720c */ /* 0x040fe20003fc4070 */
[C---:B------:R-:W-:Y:S01]  /*2080*/  IMAD R114, R2.reuse, R7, R114 ;  /* 0x0000000702727224 */ /* 0x040fe200078e0272 */
[----:B------:R-:W-:Y:S01]  /*2090*/  ISETP.GT.U32.AND P3, PT, R2, R113, PT ;  /* 0x000000710200720c */ /* 0x000fe20003f64070 */
[----:B------:R-:W-:-:S03]  /*20a0*/  IMAD.HI.U32 R5, R3, R112, RZ ;  /* 0x0000007003057227 */ /* 0x000fc600078e00ff */
[----:B------:R-:W-:Y:S01]  /*20b0*/  ISETP.GT.U32.AND P1, PT, R2, R114, PT ;  /* 0x000000720200720c */ /* 0x000fe20003f24070 */
[----:B------:R-:W-:Y:S02]  /*20c0*/  IMAD.MOV R5, RZ, RZ, -R5 ;  /* 0x000000ffff057224 */ /* 0x000fe400078e0a05 */
[----:B------:R-:W-:Y:S01]  /*20d0*/  @!P5 IMAD.MOV R138, RZ, RZ, -R138 ;  /* 0x000000ffff8ad224 */ /* 0x000fe200078e0a8a */
[----:B------:R-:W-:Y:S01]  /*20e0*/  ISETP.GE.AND P5, PT, R8, RZ, PT ;  /* 0x000000ff0800720c */ /* 0x000fe20003fa6270 */
[----:B------:R-:W-:Y:S01]  /*20f0*/  IMAD.HI.U32 R6, R3, R111, RZ ;  /* 0x0000006f03067227 */ /* 0x000fe200078e00ff */
[----:B------:R-:W-:-:S03]  /*2100*/  LOP3.LUT R8, R4, 0x40, RZ, 0xfc, !PT ;  /* 0x0000004004087812 */ /* 0x000fc600078efcff */
[C---:B------:R-:W-:Y:S01]  /*2110*/  IMAD R112, R2.reuse, R5, R112 ;  /* 0x0000000502707224 */ /* 0x040fe200078e0270 */
[----:B------:R-:W-:Y:S01]  /*2120*/  IABS R110, R8 ;  /* 0x00000008006e7213 */ /* 0x000fe20000000000 */
[----:B------:R-:W-:Y:S02]  /*2130*/  @!P3 IMAD.IADD R113, R113, 0x1, -R2 ;  /* 0x000000017171b824 */ /* 0x000fe400078e0a02 */
[----:B------:R-:W-:Y:S02]  /*2140*/  IMAD.MOV R6, RZ, RZ, -R6 ;  /* 0x000000ffff067224 */ /* 0x000fe400078e0a06 */
[--C-:B------:R-:W-:Y:S01]  /*2150*/  @!P6 IMAD.IADD R137, R137, 0x1, -R2.reuse ;  /* 0x000000018989e824 */ /* 0x100fe200078e0a02 */
[----:B------:R-:W-:Y:S01]  /*2160*/  ISETP.GT.U32.AND P6, PT, R2, R112, PT ;  /* 0x000000700200720c */ /* 0x000fe20003fc4070 */
[----:B------:R-:W-:Y:S01]  /*2170*/  @!P1 IMAD.IADD R114, R114, 0x1, -R2 ;  /* 0x0000000172729824 */ /* 0x000fe200078e0a02 */
[C---:B------:R-:W-:Y:S01]  /*2180*/  ISETP.GT.U32.AND P3, PT, R2.reuse, R113, PT ;  /* 0x000000710200720c */ /* 0x040fe20003f64070 */
[----:B------:R-:W-:Y:S01]  /*2190*/  @!P4 IMAD.MOV R136, RZ, RZ, -R136 ;  /* 0x000000ffff88c224 */ /* 0x000fe200078e0a88 */
[----:B------:R-:W-:Y:S01]  /*21a0*/  ISETP.GE.AND P4, PT, R9, RZ, PT ;  /* 0x000000ff0900720c */ /* 0x000fe20003f86270 */
[C---:B------:R-:W-:Y:S01]  /*21b0*/  IMAD R111, R2.reuse, R6, R111 ;  /* 0x00000006026f7224 */ /* 0x040fe200078e026f */
[----:B------:R-:W-:Y:S01]  /*21c0*/  ISETP.GT.U32.AND P1, PT, R2, R114, PT ;  /* 0x000000720200720c */ /* 0x000fe20003f24070 */
[----:B------:R-:W-:Y:S01]  /*21d0*/  IMAD.HI.U32 R5, R3, R110, RZ ;  /* 0x0000006e03057227 */ /* 0x000fe200078e00ff */
[----:B------:R-:W-:-:S02]  /*21e0*/  LOP3.LUT R6, R4, 0x42, RZ, 0xfc, !PT ;  /* 0x0000004204067812 */ /* 0x000fc400078efcff */
[----:B------:R-:W-:Y:S01]  /*21f0*/  LOP3.LUT R9, R4, 0x48, RZ, 0xfc, !PT ;  /* 0x0000004804097812 */ /* 0x000fe200078efcff */
[----:B------:R-:W-:Y:S01]  /*2200*/  @!P0 IMAD.MOV R137, RZ, RZ, -R137 ;  /* 0x000000ffff898224 */ /* 0x000fe200078e0a89 */
[----:B------:R-:W-:Y:S01]  /*2210*/  ISETP.GT.U32.AND P0, PT, R2, R111, PT ;  /* 0x0000006f0200720c */ /* 0x000fe20003f04070 */
[----:B------:R-:W-:Y:S01]  /*2220*/  IMAD.MOV R7, RZ, RZ, -R5 ;  /* 0x000000ffff077224 */ /* 0x000fe200078e0a05 */
[----:B------:R-:W-:Y:S01]  /*2230*/  IABS R109, R6 ;  /* 0x00000006006d7213 */ /* 0x000fe20000000000 */
[--C-:B------:R-:W-:Y:S01]  /*2240*/  @!P6 IMAD.IADD R112, R112, 0x1, -R2.reuse ;  /* 0x000000017070e824 */ /* 0x100fe200078e0a02 */
[----:B------:R-:W-:Y:S01]  /*2250*/  IABS R106, R9 ;  /* 0x00000009006a7213 */ /* 0x000fe20000000000 */
[----:B------:R-:W-:Y:S01]  /*2260*/  @!P3 IMAD.IADD R113, R113, 0x1, -R2 ;  /* 0x000000017171b824 */ /* 0x000fe200078e0a02 */
[----:B------:R-:W-:Y:S01]  /*2270*/  ISETP.GE.AND P3, PT, R8, RZ, PT ;  /* 0x000000ff0800720c */ /* 0x000fe20003f66270 */
[C---:B------:R-:W-:Y:S01]  /*2280*/  IMAD R110, R2.reuse, R7, R110 ;  /* 0x00000007026e7224 */ /* 0x040fe200078e026e */
[----:B------:R-:W-:Y:S01]  /*2290*/  ISETP.GT.U32.AND P6, PT, R2, R112, PT ;  /* 0x000000700200720c */ /* 0x000fe20003fc4070 */
[----:B------:R-:W-:Y:S01]  /*22a0*/  @!P4 IMAD.MOV R113, RZ, RZ, -R113 ;  /* 0x000000ffff71c224 */ /* 0x000fe200078e0a71 */
[----:B------:R-:W-:Y:S01]  /*22b0*/  LOP3.LUT R7, R4, 0x44, RZ, 0xfc, !PT ;  /* 0x0000004404077812 */ /* 0x000fe200078efcff */
[--C-:B------:R-:W-:Y:S01]  /*22c0*/  @!P1 IMAD.IADD R114, R114, 0x1, -R2.reuse ;  /* 0x0000000172729824 */ /* 0x100fe200078e0a02 */
[----:B------:R-:W-:Y:S01]  /*22d0*/  ISETP.GT.U32.AND P4, PT, R2, R110, PT ;  /* 0x0000006e0200720c */ /* 0x000fe20003f84070 */
[----:B------:R-:W-:Y:S01]  /*22e0*/  @!P0 IMAD.IADD R111, R111, 0x1, -R2 ;  /* 0x000000016f6f8824 */ /* 0x000fe200078e0a02 */
[----:B------:R-:W-:Y:S01]  /*22f0*/  ISETP.GE.AND P1, PT, R10, RZ, PT ;  /* 0x000000ff0a00720c */ /* 0x000fe20003f26270 */
[----:B------:R-:W-:Y:S01]  /*2300*/  IMAD.HI.U32 R5, R3, R109, RZ ;  /* 0x0000006d03057227 */ /* 0x000fe200078e00ff */
[----:B------:R-:W-:-:S02]  /*2310*/  IABS R108, R7 ;  /* 0x00000007006c7213 */ /* 0x000fc40000000000 */
[----:B------:R-:W-:Y:S01]  /*2320*/  ISETP.GT.U32.AND P0, PT, R2, R111, PT ;  /* 0x0000006f0200720c */ /* 0x000fe20003f04070 */
[----:B------:R-:W-:Y:S01]  /*2330*/  IMAD.MOV R5, RZ, RZ, -R5 ;  /* 0x000000ffff057224 */ /* 0x000fe200078e0a05 */
[----:B------:R-:W-:Y:S01]  /*2340*/  LOP3.LUT R8, R4, 0x46, RZ, 0xfc, !PT ;  /* 0x0000004604087812 */ /* 0x000fe200078efcff */
[--C-:B------:R-:W-:Y:S01]  /*2350*/  @!P6 IMAD.IADD R112, R112, 0x1, -R2.reuse ;  /* 0x000000017070e824 */ /* 0x100fe200078e0a02 */
[----:B------:R-:W-:Y:S01]  /*2360*/  ISETP.GE.AND P6, PT, R6, RZ, PT ;  /* 0x000000ff0600720c */ /* 0x000fe20003fc6270 */
[----:B------:R-:W-:Y:S01]  /*2370*/  IMAD R109, R2, R5, R109 ;  /* 0x00000005026d7224 */ /* 0x000fe200078e026d */
[----:B------:R-:W-:Y:S01]  /*2380*/  IABS R107, R8 ;  /* 0x00000008006b7213 */ /* 0x000fe20000000000 */
[----:B------:R-:W-:Y:S01]  /*2390*/  @!P4 IMAD.IADD R110, R110, 0x1, -R2 ;  /* 0x000000016e6ec824 */ /* 0x000fe200078e0a02 */
[----:B------:R-:W-:Y:S01]  /*23a0*/  ISETP.GE.AND P4, PT, R7, RZ, PT ;  /* 0x000000ff0700720c */ /* 0x000fe20003f86270 */
[----:B------:R-:W-:Y:S01]  /*23b0*/  @!P1 IMAD.MOV R112, RZ, RZ, -R112 ;  /* 0x000000ffff709224 */ /* 0x000fe200078e0a70 */
[----:B------:R-:W-:Y:S01]  /*23c0*/  LOP3.LUT R10, R4, 0x4e, RZ, 0xfc, !PT ;  /* 0x0000004e040a7812 */ /* 0x000fe200078efcff */
[----:B------:R-:W-:Y:S01]  /*23d0*/  IMAD.HI.U32 R5, R3, R108, RZ ;  /* 0x0000006c03057227 */ /* 0x000fe200078e00ff */
[----:B------:R-:W-:-:S02]  /*23e0*/  ISETP.GT.U32.AND P1, PT, R2, R110, PT ;  /* 0x0000006e0200720c */ /* 0x000fc40003f24070 */
[----:B------:R-:W-:Y:S01]  /*23f0*/  IABS R103, R10 ;  /* 0x0000000a00677213 */ /* 0x000fe20000000000 */
[----:B------:R-:W-:Y:S01]  /*2400*/  @!P0 IMAD.IADD R111, R111, 0x1, -R2 ;  /* 0x000000016f6f8824 */ /* 0x000fe200078e0a02 */
[----:B------:R-:W-:Y:S01]  /*2410*/  ISETP.GT.U32.AND P0, PT, R2, R109, PT ;  /* 0x0000006d0200720c */ /* 0x000fe20003f04070 */
[----:B------:R-:W-:Y:S02]  /*2420*/  IMAD.MOV R5, RZ, RZ, -R5 ;  /* 0x000000ffff057224 */ /* 0x000fe400078e0a05 */
[----:B------:R-:W-:-:S04]  /*2430*/  IMAD.HI.U32 R6, R3, R107, RZ ;  /* 0x0000006b03067227 */ /* 0x000fc800078e00ff */
[----:B------:R-:W-:Y:S01]  /*2440*/  IMAD R108, R2, R5, R108 ;  /* 0x00000005026c7224 */ /* 0x000fe200078e026c */
[----:B------:R-:W-:Y:S01]  /*2450*/  LOP3.LUT R5, R4, 0x4a, RZ, 0xfc, !PT ;  /* 0x0000004a04057812 */ /* 0x000fe200078efcff */
[----:B------:R-:W-:Y:S01]  /*2460*/  @!P1 IMAD.IADD R110, R110, 0x1, -R2 ;  /* 0x000000016e6e9824 */ /* 0x000fe200078e0a02 */
[----:B------:R-:W-:Y:S01]  /*2470*/  ISETP.GE.AND P1, PT, R9, RZ, PT ;  /* 0x000000ff0900720c */ /* 0x000fe20003f26270 */
[----:B------:R-:W-:Y:S01]  /*2480*/  IMAD.MOV R6, RZ, RZ, -R6 ;  /* 0x000000ffff067224 */ /* 0x000fe200078e0a06 */
[----:B------:R-:W-:Y:S01]  /*2490*/  IABS R105, R5 ;  /* 0x0000000500697213 */ /* 0x000fe20000000000 */
[----:B------:R-:W-:Y:S01]  /*24a0*/  @!P0 IMAD.IADD R109, R109, 0x1, -R2 ;  /* 0x000000016d6d8824 */ /* 0x000fe200078e0a02 */
[----:B------:R-:W-:Y:S01]  /*24b0*/  LOP3.LUT R9, R4, 0x4c, RZ, 0xfc, !PT ;  /* 0x0000004c04097812 */ /* 0x000fe200078efcff */
[----:B------:R-:W-:Y:S01]  /*24c0*/  @!P3 IMAD.MOV R110, RZ, RZ, -R110 ;  /* 0x000000ffff6eb224 */ /* 0x000fe200078e0a6e */
[C---:B------:R-:W-:Y:S01]  /*24d0*/  ISETP.GT.U32.AND P3, PT, R2.reuse, R108, PT ;  /* 0x0000006c0200720c */ /* 0x040fe20003f64070 */
[C---:B------:R-:W-:Y:S01]  /*24e0*/  IMAD R107, R2.reuse, R6, R107 ;  /* 0x00000006026b7224 */ /* 0x040fe200078e026b */
[----:B------:R-:W-:Y:S01]  /*24f0*/  ISETP.GT.U32.AND P0, PT, R2, R109, PT ;  /* 0x0000006d0200720c */ /* 0x000fe20003f04070 */
[----:B------:R-:W-:Y:S01]  /*2500*/  IMAD.HI.U32 R7, R3, R106, RZ ;  /* 0x0000006a03077227 */ /* 0x000fe200078e00ff */
[----:B------:R-:W-:-:S03]  /*2510*/  IABS R104, R9 ;  /* 0x0000000900687213 */ /* 0x000fc60000000000 */
[----:B------:R-:W-:Y:S02]  /*2520*/  IMAD.MOV R7, RZ, RZ, -R7 ;  /* 0x000000ffff077224 */ /* 0x000fe400078e0a07 */
[----:B------:R-:W-:Y:S01]  /*2530*/  @!P5 IMAD.MOV R114, RZ, RZ, -R114 ;  /* 0x000000ffff72d224 */ /* 0x000fe200078e0a72 */
[----:B------:R-:W-:Y:S01]  /*2540*/  ISETP.GE.AND P5, PT, R11, RZ, PT ;  /* 0x000000ff0b00720c */ /* 0x000fe20003fa6270 */
[----:B------:R-:W-:Y:S01]  /*2550*/  IMAD R106, R2, R7, R106 ;  /* 0x00000007026a7224 */ /* 0x000fe200078e026a */
[----:B------:R-:W-:Y:S01]  /*2560*/  LOP3.LUT R11, R4, 0x50, RZ, 0xfc, !PT ;  /* 0x00000050040b7812 */ /* 0x000fe200078efcff */
[--C-:B------:R-:W-:Y:S02]  /*2570*/  @!P3 IMAD.IADD R108, R108, 0x1, -R2.reuse ;  /* 0x000000016c6cb824 */ /* 0x100fe400078e0a02 */
[----:B------:R-:W-:Y:S01]  /*2580*/  @!P0 IMAD.IADD R109, R109, 0x1, -R2 ;  /* 0x000000016d6d8824 */ /* 0x000fe200078e0a02 */
[----:B------:R-:W-:Y:S01]  /*2590*/  ISETP.GE.AND P0, PT, R5, RZ, PT ;  /* 0x000000ff0500720c */ /* 0x000fe20003f06270 */
[----:B------:R-:W-:Y:S01]  /*25a0*/  IMAD.HI.U32 R5, R3, R105, RZ ;  /* 0x0000006903057227 */ /* 0x000fe200078e00ff */
[----:B------:R-:W-:-:S02]  /*25b0*/  ISETP.GT.U32.AND P3, PT, R2, R108, PT ;  /* 0x0000006c0200720c */ /* 0x000fc40003f64070 */
[----:B------:R-:W-:Y:S01]  /*25c0*/  IABS R102, R11 ;  /* 0x0000000b00667213 */ /* 0x000fe20000000000 */
[----:B------:R-:W-:Y:S01]  /*25d0*/  @!P6 IMAD.MOV R109, RZ, RZ, -R109 ;  /* 0x000000ffff6de224 */ /* 0x000fe200078e0a6d */
[----:B------:R-:W-:Y:S01]  /*25e0*/  ISETP.GT.U32.AND P6, PT, R2, R107, PT ;  /* 0x0000006b0200720c */ /* 0x000fe20003fc4070 */
[----:B------:R-:W-:Y:S01]  /*25f0*/  @!P5 IMAD.MOV R111, RZ, RZ, -R111 ;  /* 0x000000ffff6fd224 */ /* 0x000fe200078e0a6f */
[----:B------:R-:W-:Y:S01]  /*2600*/  ISETP.GE.AND P5, PT, R8, RZ, PT ;  /* 0x000000ff0800720c */ /* 0x000fe20003fa6270 */
[----:B------:R-:W-:Y:S02]  /*2610*/  IMAD.MOV R8, RZ, RZ, -R5 ;  /* 0x000000ffff087224 */ /* 0x000fe400078e0a05 */
[----:B------:R-:W-:-:S04]  /*2620*/  IMAD.HI.U32 R5, R3, R104, RZ ;  /* 0x0000006803057227 */ /* 0x000fc800078e00ff */
[----:B------:R-:W-:Y:S01]  /*2630*/  @!P3 IMAD.IADD R108, R108, 0x1, -R2 ;  /* 0x000000016c6cb824 */ /* 0x000fe200078e0a02 */
[----:B------:R-:W-:Y:S01]  /*2640*/  ISETP.GT.U32.AND P3, PT, R2, R106, PT ;  /* 0x0000006a0200720c */ /* 0x000fe20003f64070 */
[----:B------:R-:W-:-:S04]  /*2650*/  IMAD.HI.U32 R6, R3, R103, RZ ;  /* 0x0000006703067227 */ /* 0x000fc800078e00ff */
[----:B------:R-:W-:Y:S02]  /*2660*/  @!P6 IMAD.IADD R107, R107, 0x1, -R2 ;  /* 0x000000016b6be824 */ /* 0x000fe400078e0a02 */
[----:B------:R-:W-:Y:S02]  /*2670*/  IMAD.MOV R5, RZ, RZ, -R5 ;  /* 0x000000ffff057224 */ /* 0x000fe400078e0a05 */
[C---:B------:R-:W-:Y:S01]  /*2680*/  IMAD R105, R2.reuse, R8, R105 ;  /* 0x0000000802697224 */ /* 0x040fe200078e0269 */
[----:B------:R-:W-:Y:S01]  /*2690*/  ISETP.GT.U32.AND P6, PT, R2, R107, PT ;  /* 0x0000006b0200720c */ /* 0x000fe20003fc4070 */
[----:B------:R-:W-:Y:S02]  /*26a0*/  IMAD.MOV R6, RZ, RZ, -R6 ;  /* 0x000000ffff067224 */ /* 0x000fe400078e0a06 */
[----:B------:R-:W-:Y:S02]  /*26b0*/  @!P3 IMAD.IADD R106, R106, 0x1, -R2 ;  /* 0x000000016a6ab824 */ /* 0x000fe400078e0a02 */
[----:B------:R-:W-:-:S02]  /*26c0*/  IMAD R104, R2, R5, R104 ;  /* 0x0000000502687224 */ /* 0x000fc400078e0268 */
[----:B------:R-:W-:Y:S01]  /*26d0*/  IMAD.HI.U32 R7, R3, R102, RZ ;  /* 0x0000006603077227 */ /* 0x000fe200078e00ff */
[----:B------:R-:W-:-:S03]  /*26e0*/  ISETP.GT.U32.AND P3, PT, R2, R106, PT ;  /* 0x0000006a0200720c */ /* 0x000fc60003f64070 */
[C---:B------:R-:W-:Y:S02]  /*26f0*/  IMAD R103, R2.reuse, R6, R103 ;  /* 0x0000000602677224 */ /* 0x040fe400078e0267 */
[----:B------:R-:W-:Y:S01]  /*2700*/  @!P6 IMAD.IADD R107, R107, 0x1, -R2 ;  /* 0x000000016b6be824 */ /* 0x000fe200078e0a02 */
[C---:B------:R-:W-:Y:S01]  /*2710*/  ISETP.GT.U32.AND P6, PT, R2.reuse, R105, PT ;  /* 0x000000690200720c */ /* 0x040fe20003fc4070 */
[----:B------:R-:W-:Y:S01]  /*2720*/  @!P4 IMAD.MOV R108, RZ, RZ, -R108 ;  /* 0x000000ffff6cc224 */ /* 0x000fe200078e0a6c */
[----:B------:R-:W-:Y:S01]  /*2730*/  ISETP.GT.U32.AND P4, PT, R2, R104, PT ;  /* 0x000000680200720c */ /* 0x000fe20003f84070 */
[----:B------:R-:W-:-:S04]  /*2740*/  IMAD.HI.U32 R8, R3, R101, RZ ;  /* 0x0000006503087227 */ /* 0x000fc800078e00ff */
[----:B------:R-:W-:Y:S02]  /*2750*/  IMAD.MOV R7, RZ, RZ, -R7 ;  /* 0x000000ffff077224 */ /* 0x000fe400078e0a07 */
[----:B------:R-:W-:Y:S01]  /*2760*/  @!P5 IMAD.MOV R107, RZ, RZ, -R107 ;  /* 0x000000ffff6bd224 */ /* 0x000fe200078e0a6b */
[C---:B------:R-:W-:Y:S01]  /*2770*/  ISETP.GT.U32.AND P5, PT, R2.reuse, R103, PT ;  /* 0x000000670200720c */ /* 0x040fe20003fa4070 */
[----:B------:R-:W-:Y:S02]  /*2780*/  IMAD.MOV R8, RZ, RZ, -R8 ;  /* 0x000000ffff087224 */ /* 0x000fe400078e0a08 */
[C---:B------:R-:W-:Y:S02]  /*2790*/  IMAD R102, R2.reuse, R7, R102 ;  /* 0x0000000702667224 */ /* 0x040fe400078e0266 */
[----:B------:R-:W-:Y:S01]  /*27a0*/  IMAD R101, R2, R8, R101 ;  /* 0x0000000802657224 */ /* 0x000fe200078e0265 */
[----:B------:R-:W-:Y:S01]  /*27b0*/  LOP3.LUT R8, R4, 0x58, RZ, 0xfc, !PT ;  /* 0x0000005804087812 */ /* 0x000fe200078efcff */
[--C-:B------:R-:W-:Y:S01]  /*27c0*/  @!P3 IMAD.IADD R106, R106, 0x1, -R2.reuse ;  /* 0x000000016a6ab824 */ /* 0x100fe200078e0a02 */
[C---:B------:R-:W-:Y:S01]  /*27d0*/  ISETP.GT.U32.AND P3, PT, R2.reuse, R102, PT ;  /* 0x000000660200720c */ /* 0x040fe20003f64070 */
[--C-:B------:R-:W-:Y:S01]  /*27e0*/  @!P6 IMAD.IADD R105, R105, 0x1, -R2.reuse ;  /* 0x000000016969e824 */ /* 0x100fe200078e0a02 */
[----:B------:R-:W-:Y:S01]  /*27f0*/  ISETP.GT.U32.AND P6, PT, R2, R101, PT ;  /* 0x000000650200720c */ /* 0x000fe20003fc4070 */
[--C-:B------:R-:W-:Y:S01]  /*2800*/  @!P4 IMAD.IADD R104, R104, 0x1, -R2.reuse ;  /* 0x000000016868c824 */ /* 0x100fe200078e0a02 */
[----:B------:R-:W-:Y:S01]  /*2810*/  IABS R98, R8 ;  /* 0x0000000800627213 */ /* 0x000fe20000000000 */
[----:B------:R-:W-:Y:S01]  /*2820*/  @!P5 IMAD.IADD R103, R103, 0x1, -R2 ;  /* 0x000000016767d824 */ /* 0x000fe200078e0a02 */
[C---:B------:R-:W-:Y:S01]  /*2830*/  ISETP.GT.U32.AND P4, PT, R2.reuse, R105, PT ;  /* 0x000000690200720c */ /* 0x040fe20003f84070 */
[----:B------:R-:W-:Y:S01]  /*2840*/  IMAD.HI.U32 R6, R3, R99, RZ ;  /* 0x0000006303067227 */ /* 0x000fe200078e00ff */
[----:B------:R-:W-:-:S03]  /*2850*/  ISETP.GT.U32.AND P5, PT, R2, R104, PT ;  /* 0x000000680200720c */ /* 0x000fc60003fa4070 */
[----:B------:R-:W-:-:S04]  /*2860*/  IMAD.HI.U32 R5, R3, R100, RZ ;  /* 0x0000006403057227 */ /* 0x000fc800078e00ff */
[----:B------:R-:W-:Y:S02]  /*2870*/  IMAD.MOV R6, RZ, RZ, -R6 ;  /* 0x000000ffff067224 */ /* 0x000fe400078e0a06 */
[--C-:B------:R-:W-:Y:S01]  /*2880*/  @!P3 IMAD.IADD R102, R102, 0x1, -R2.reuse ;  /* 0x000000016666b824 */ /* 0x100fe200078e0a02 */
[C---:B------:R-:W-:Y:S01]  /*2890*/  ISETP.GT.U32.AND P3, PT, R2.reuse, R103, PT ;  /* 0x000000670200720c */ /* 0x040fe20003f64070 */
[----:B------:R-:W-:Y:S02]  /*28a0*/  IMAD.MOV R7, RZ, RZ, -R5 ;  /* 0x000000ffff077224 */ /* 0x000fe400078e0a05 */
[----:B------:R-:W-:Y:S01]  /*28b0*/  @!P6 IMAD.IADD R101, R101, 0x1, -R2 ;  /* 0x000000016565e824 */ /* 0x000fe200078e0a02 */
[C---:B------:R-:W-:Y:S01]  /*28c0*/  ISETP.GT.U32.AND P6, PT, R2.reuse, R102, PT ;  /* 0x000000660200720c */ /* 0x040fe20003fc4070 */
[----:B------:R-:W-:Y:S02]  /*28d0*/  IMAD R99, R2, R6, R99 ;  /* 0x0000000602637224 */ /* 0x000fe400078e0263 */
[----:B------:R-:W-:-:S04]  /*28e0*/  IMAD.HI.U32 R5, R3, R98, RZ ;  /* 0x0000006203057227 */ /* 0x000fc800078e00ff */
[----:B------:R-:W-:Y:S01]  /*28f0*/  IMAD R100, R2, R7, R100 ;  /* 0x0000000702647224 */ /* 0x000fe200078e0264 */
[----:B------:R-:W-:Y:S01]  /*2900*/  LOP3.LUT R7, R4, 0x5a, RZ, 0xfc, !PT ;  /* 0x0000005a04077812 */ /* 0x000fe200078efcff */
[--C-:B------:R-:W-:Y:S01]  /*2910*/  @!P5 IMAD.IADD R104, R104, 0x1, -R2.reuse ;  /* 0x000000016868d824 */ /* 0x100fe200078e0a02 */
[C---:B------:R-:W-:Y:S01]  /*2920*/  ISETP.GT.U32.AND P5, PT, R2.reuse, R99, PT ;  /* 0x000000630200720c */ /* 0x040fe20003fa4070 */
[----:B------:R-:W-:Y:S01]  /*2930*/  IMAD.MOV R5, RZ, RZ, -R5 ;  /* 0x000000ffff057224 */ /* 0x000fe200078e0a05 */
[----:B------:R-:W-:Y:S01]  /*2940*/  IABS R97, R7 ;  /* 0x0000000700617213 */ /* 0x000fe20000000000 */
[----:B------:R-:W-:Y:S01]  /*2950*/  @!P4 IMAD.IADD R105, R105, 0x1, -R2 ;  /* 0x000000016969c824 */ /* 0x000fe200078e0a02 */
[C---:B------:R-:W-:Y:S01]  /*2960*/  ISETP.GT.U32.AND P4, PT, R2.reuse, R100, PT ;  /* 0x000000640200720c */ /* 0x040fe20003f84070 */
[C---:B------:R-:W-:Y:S02]  /*2970*/  IMAD R98, R2.reuse, R5, R98 ;  /* 0x0000000502627224 */ /* 0x040fe400078e0262 */
[----:B------:R-:W-:Y:S01]  /*2980*/  @!P1 IMAD.MOV R106, RZ, RZ, -R106 ;  /* 0x000000ffff6a9224 */ /* 0x000fe200078e0a6a */
[----:B------:R-:W-:Y:S01]  /*2990*/  ISETP.GT.U32.AND P1, PT, R2, R101, PT ;  /* 0x000000650200720c */ /* 0x000fe20003f24070 */
[--C-:B------:R-:W-:Y:S01]  /*29a0*/  @!P6 IMAD.IADD R102, R102, 0x1, -R2.reuse ;  /* 0x000000016666e824 */ /* 0x100fe200078e0a02 */
[----:B------:R-:W-:Y:S01]  /*29b0*/  ISETP.GT.U32.AND P6, PT, R2, R98, PT ;  /* 0x000000620200720c */ /* 0x000fe20003fc4070 */
[--C-:B------:R-:W-:Y:S01]  /*29c0*/  @!P3 IMAD.IADD R103, R103, 0x1, -R2.reuse ;  /* 0x000000016767b824 */ /* 0x100fe200078e0a02 */
[----:B------:R-:W-:Y:S01]  /*29d0*/  ISETP.GE.AND P3, PT, R9, RZ, PT ;  /* 0x000000ff0900720c */ /* 0x000fe20003f66270 */
[----:B------:R-:W-:Y:S01]  /*29e0*/  @!P5 IMAD.IADD R99, R99, 0x1, -R2 ;  /* 0x000000016363d824 */ /* 0x000fe200078e0a02 */
[----:B------:R-:W-:Y:S01]  /*29f0*/  ISETP.GE.AND P5, PT, R12, RZ, PT ;  /* 0x000000ff0c00720c */ /* 0x000fe20003fa6270 */
[----:B------:R-:W-:Y:S01]  /*2a00*/  IMAD.HI.U32 R5, R3, R97, RZ ;  /* 0x0000006103057227 */ /* 0x000fe200078e00ff */
[----:B------:R-:W-:-:S03]  /*2a10*/  LOP3.LUT R9, R4, 0x5c, RZ, 0xfc, !PT ;  /* 0x0000005c04097812 */ /* 0x000fc600078efcff */
[--C-:B------:R-:W-:Y:S01]  /*2a20*/  @!P4 IMAD.IADD R100, R100, 0x1, -R2.reuse ;  /* 0x000000016464c824 */ /* 0x100fe200078e0a02 */
[----:B------:R-:W-:Y:S01]  /*2a30*/  ISETP.GE.AND P4, PT, R11, RZ, PT ;  /* 0x000000ff0b00720c */ /* 0x000fe20003f86270 */
[--C-:B------:R-:W-:Y:S01]  /*2a40*/  @!P1 IMAD.IADD R101, R101, 0x1, -R2.reuse ;  /* 0x0000000165659824 */ /* 0x100fe200078e0a02 */
[----:B------:R-:W-:Y:S01]  /*2a50*/  ISETP.GE.AND P1, PT, R10, RZ, PT ;  /* 0x000000ff0a00720c */ /* 0x000fe20003f26270 */
[----:B------:R-:W-:Y:S01]  /*2a60*/  IMAD.MOV R5, RZ, RZ, -R5 ;  /* 0x000000ffff057224 */ /* 0x000fe200078e0a05 */
[----:B------:R-:W-:Y:S01]  /*2a70*/  IABS R6, R9 ;  /* 0x0000000900067213 */ /* 0x000fe20000000000 */
[----:B------:R-:W-:Y:S01]  /*2a80*/  @!P6 IMAD.IADD R98, R98, 0x1, -R2 ;  /* 0x000000016262e824 */ /* 0x000fe200078e0a02 */
[C---:B------:R-:W-:Y:S01]  /*2a90*/  ISETP.GT.U32.AND P6, PT, R2.reuse, R99, PT ;  /* 0x000000630200720c */ /* 0x040fe20003fc4070 */
[----:B------:R-:W-:Y:S01]  /*2aa0*/  IMAD R97, R2, R5, R97 ;  /* 0x0000000502617224 */ /* 0x000fe200078e0261 */
[----:B------:R-:W-:Y:S01]  /*2ab0*/  LOP3.LUT R11, R4, 0x62, RZ, 0xfc, !PT ;  /* 0x00000062040b7812 */ /* 0x000fe200078efcff */
[----:B------:R-:W-:Y:S01]  /*2ac0*/  @!P5 IMAD.MOV R101, RZ, RZ, -R101 ;  /* 0x000000ffff65d224 */ /* 0x000fe200078e0a65 */
[----:B------:R-:W-:Y:S01]  /*2ad0*/  ISETP.GE.AND P5, PT, R15, RZ, PT ;  /* 0x000000ff0f00720c */ /* 0x000fe20003fa6270 */
[----:B------:R-:W-:Y:S01]  /*2ae0*/  IMAD.HI.U32 R5, R3, R6, RZ ;  /* 0x0000000603057227 */ /* 0x000fe200078e00ff */
[----:B------:R-:W-:-:S03]  /*2af0*/  IABS R12, R11 ;  /* 0x0000000b000c7213 */ /* 0x000fc60000000000 */
[----:B------:R-:W-:Y:S01]  /*2b00*/  @!P0 IMAD.MOV R105, RZ, RZ, -R105 ;  /* 0x000000ffff698224 */ /* 0x000fe200078e0a69 */
[C---:B------:R-:W-:Y:S01]  /*2b10*/  ISETP.GT.U32.AND P0, PT, R2.reuse, R100, PT ;  /* 0x000000640200720c */ /* 0x040fe20003f04070 */
[----:B------:R-:W-:Y:S01]  /*2b20*/  @!P4 IMAD.MOV R102, RZ, RZ, -R102 ;  /* 0x000000ffff66c224 */ /* 0x000fe200078e0a66 */
[----:B------:R-:W-:Y:S01]  /*2b30*/  ISETP.GT.U32.AND P4, PT, R2, R97, PT ;  /* 0x000000610200720c */ /* 0x000fe20003f84070 */
[----:B------:R-:W-:Y:S02]  /*2b40*/  IMAD.MOV R5, RZ, RZ, -R5 ;  /* 0x000000ffff057224 */ /* 0x000fe400078e0a05 */
[----:B------:R-:W-:Y:S01]  /*2b50*/  @!P1 IMAD.MOV R103, RZ, RZ, -R103 ;  /* 0x000000ffff679224 */ /* 0x000fe200078e0a67 */
[----:B------:R-:W-:Y:S01]  /*2b60*/  ISETP.GE.AND P1, PT, R14, RZ, PT ;  /* 0x000000ff0e00720c */ /* 0x000fe20003f26270 */
[----:B------:R-:W-:Y:S01]  /*2b70*/  @!P6 IMAD.IADD R99, R99, 0x1, -R2 ;  /* 0x000000016363e824 */ /* 0x000fe200078e0a02 */
[----:B------:R-:W-:Y:S01]  /*2b80*/  ISETP.GE.AND P6, PT, R7, RZ, PT ;  /* 0x000000ff0700720c */ /* 0x000fe20003fc6270 */
[----:B------:R-:W-:Y:S01]  /*2b90*/  IMAD R5, R2, R5, R6 ;  /* 0x0000000502057224 */ /* 0x000fe200078e0206 */
[----:B------:R-:W-:Y:S01]  /*2ba0*/  LOP3.LUT R6, R4, 0x5e, RZ, 0xfc, !PT ;  /* 0x0000005e04067812 */ /* 0x000fe200078efcff */
[----:B------:R-:W-:Y:S01]  /*2bb0*/  @!P3 IMAD.MOV R104, RZ, RZ, -R104 ;  /* 0x000000ffff68b224 */ /* 0x000fe200078e0a68 */
[C---:B------:R-:W-:Y:S01]  /*2bc0*/  ISETP.GT.U32.AND P3, PT, R2.reuse, R98, PT ;  /* 0x000000620200720c */ /* 0x040fe20003f64070 */
[----:B------:R-:W-:Y:S01]  /*2bd0*/  @!P5 IMAD.MOV R99, RZ, RZ, -R99 ;  /* 0x000000ffff63d224 */ /* 0x000fe200078e0a63 */
[----:B------:R-:W-:Y:S01]  /*2be0*/  ISETP.GT.U32.AND P5, PT, R2, R5, PT ;  /* 0x000000050200720c */ /* 0x000fe20003fa4070 */
[--C-:B------:R-:W-:Y:S01]  /*2bf0*/  @!P0 IMAD.IADD R100, R100, 0x1, -R2.reuse ;  /* 0x0000000164648824 */ /* 0x100fe200078e0a02 */
[----:B------:R-:W-:Y:S01]  /*2c00*/  ISETP.GE.AND P0, PT, R8, RZ, PT ;  /* 0x000000ff0800720c */ /* 0x000fe20003f06270 */
[----:B------:R-:W-:Y:S01]  /*2c10*/  @!P4 IMAD.IADD R97, R97, 0x1, -R2 ;  /* 0x000000016161c824 */ /* 0x000fe200078e0a02 */
[----:B------:R-:W-:Y:S01]  /*2c20*/  LOP3.LUT R7, R4, 0x60, RZ, 0xfc, !PT ;  /* 0x0000006004077812 */ /* 0x000fe200078efcff */
[----:B------:R-:W-:Y:S01]  /*2c30*/  @!P1 IMAD.MOV R100, RZ, RZ, -R100 ;  /* 0x000000ffff649224 */ /* 0x000fe200078e0a64 */
[----:B------:R-:W-:-:S02]  /*2c40*/  IABS R8, R6 ;  /* 0x0000000600087213 */ /* 0x000fc40000000000 */
[----:B------:R-:W-:Y:S02]  /*2c50*/  ISETP.GT.U32.AND P1, PT, R2, R97, PT ;  /* 0x000000610200720c */ /* 0x000fe40003f24070 */
[----:B------:R-:W-:Y:S01]  /*2c60*/  IABS R10, R7 ;  /* 0x00000007000a7213 */ /* 0x000fe20000000000 */
[--C-:B------:R-:W-:Y:S01]  /*2c70*/  @!P3 IMAD.IADD R98, R98, 0x1, -R2.reuse ;  /* 0x000000016262b824 */ /* 0x100fe200078e0a02 */
[----:B------:R-:W-:Y:S01]  /*2c80*/  ISETP.GE.AND P4, PT, R6, RZ, PT ;  /* 0x000000ff0600720c */ /* 0x000fe20003f86270 */
[----:B------:R-:W-:Y:S01]  /*2c90*/  @!P5 IMAD.IADD R5, R5, 0x1, -R2 ;  /* 0x000000010505d824 */ /* 0x000fe200078e0a02 */
[----:B------:R-:W-:Y:S01]  /*2ca0*/  ISETP.GE.AND P3, PT, R9, RZ, PT ;  /* 0x000000ff0900720c */ /* 0x000fe20003f66270 */
[----:B------:R-:W-:Y:S01]  /*2cb0*/  IMAD.HI.U32 R6, R3, R8, RZ ;  /* 0x0000000803067227 */ /* 0x000fe200078e00ff */
[----:B------:R-:W-:Y:S02]  /*2cc0*/  LOP3.LUT R14, R4, 0x64, RZ, 0xfc, !PT ;  /* 0x00000064040e7812 */ /* 0x000fe400078efcff */
[----:B------:R-:W-:Y:S01]  /*2cd0*/  ISETP.GT.U32.AND P5, PT, R2, R5, PT ;  /* 0x000000050200720c */ /* 0x000fe20003fa4070 */
[----:B------:R-:W-:Y:S01]  /*2ce0*/  @!P0 IMAD.MOV R98, RZ, RZ, -R98 ;  /* 0x000000ffff628224 */ /* 0x000fe200078e0a62 */
[----:B------:R-:W-:Y:S01]  /*2cf0*/  ISETP.GE.AND P0, PT, R7, RZ, PT ;  /* 0x000000ff0700720c */ /* 0x000fe20003f06270 */
[----:B------:R-:W-:Y:S01]  /*2d00*/  IMAD.HI.U32 R7, R3, R10, RZ ;  /* 0x0000000a03077227 */ /* 0x000fe200078e00ff */
[----:B------:R-:W-:-:S03]  /*2d10*/  IABS R15, R14 ;  /* 0x0000000e000f7213 */ /* 0x000fc60000000000 */
[----:B------:R-:W-:Y:S02]  /*2d20*/  IMAD.MOV R9, RZ, RZ, -R6 ;  /* 0x000000ffff097224 */ /* 0x000fe400078e0a06 */
[----:B------:R-:W-:Y:S01]  /*2d30*/  @!P1 IMAD.IADD R97, R97, 0x1, -R2 ;  /* 0x0000000161619824 */ /* 0x000fe200078e0a02 */
[----:B------:R-:W-:Y:S01]  /*2d40*/  ISETP.GE.AND P1, PT, R11, RZ, PT ;  /* 0x000000ff0b00720c */ /* 0x000fe20003f26270 */
[----:B------:R-:W-:Y:S02]  /*2d50*/  IMAD.MOV R11, RZ, RZ, -R7 ;  /* 0x000000ffff0b7224 */ /* 0x000fe400078e0a07 */
[C---:B------:R-:W-:Y:S02]  /*2d60*/  IMAD R7, R2.reuse, R9, R8 ;  /* 0x0000000902077224 */ /* 0x040fe400078e0208 */
[C---:B------:R-:W-:Y:S02]  /*2d70*/  IMAD R9, R2.reuse, R11, R10 ;  /* 0x0000000b02097224 */ /* 0x040fe400078e020a */
[----:B------:R-:W-:Y:S01]  /*2d80*/  @!P6 IMAD.MOV R97, RZ, RZ, -R97 ;  /* 0x000000ffff61e224 */ /* 0x000fe200078e0a61 */
[C---:B------:R-:W-:Y:S01]  /*2d90*/  ISETP.GT.U32.AND P6, PT, R2.reuse, R7, PT ;  /* 0x000000070200720c */ /* 0x040fe20003fc4070 */
[----:B------:R-:W-:Y:S01]  /*2da0*/  @!P5 IMAD.IADD R5, R5, 0x1, -R2 ;  /* 0x000000010505d824 */ /* 0x000fe200078e0a02 */
[----:B------:R-:W-:Y:S01]  /*2db0*/  ISETP.GT.U32.AND P5, PT, R2, R9, PT ;  /* 0x000000090200720c */ /* 0x000fe20003fa4070 */
[----:B------:R-:W-:-:S04]  /*2dc0*/  IMAD.HI.U32 R6, R3, R12, RZ ;  /* 0x0000000c03067227 */ /* 0x000fc800078e00ff */
[----:B------:R-:W-:Y:S02]  /*2dd0*/  IMAD.MOV R11, RZ, RZ, -R6 ;  /* 0x000000ffff0b7224 */ /* 0x000fe400078e0a06 */
[----:B------:R-:W-:-:S04]  /*2de0*/  IMAD.HI.U32 R8, R3, R15, RZ ;  /* 0x0000000f03087227 */ /* 0x000fc800078e00ff */
[--C-:B------:R-:W-:Y:S02]  /*2df0*/  @!P6 IMAD.IADD R7, R7, 0x1, -R2.reuse ;  /* 0x000000010707e824 */ /* 0x100fe400078e0a02 */
[----:B------:R-:W-:Y:S02]  /*2e00*/  @!P5 IMAD.IADD R9, R9, 0x1, -R2 ;  /* 0x000000010909d824 */ /* 0x000fe400078e0a02 */
[C---:B------:R-:W-:Y:S01]  /*2e10*/  IMAD R11, R2.reuse, R11, R12 ;  /* 0x0000000b020b7224 */ /* 0x040fe200078e020c */
[----:B------:R-:W-:Y:S01]  /*2e20*/  ISETP.GT.U32.AND P5, PT, R2, R7, PT ;  /* 0x000000070200720c */ /* 0x000fe20003fa4070 */
[----:B------:R-:W-:Y:S01]  /*2e30*/  IMAD.HI.U32 R6, R3, R17, RZ ;  /* 0x0000001103067227 */ /* 0x000fe200078e00ff */
[----:B------:R-:W-:Y:S02]  /*2e40*/  LOP3.LUT R12, R4, 0x68, RZ, 0xfc, !PT ;  /* 0x00000068040c7812 */ /* 0x000fe400078efcff */
[----:B------:R-:W-:Y:S01]  /*2e50*/  ISETP.GT.U32.AND P6, PT, R2, R11, PT ;  /* 0x0000000b0200720c */ /* 0x000fe20003fc4070 */
[----:B------:R-:W-:Y:S01]  /*2e60*/  IMAD.MOV R8, RZ, RZ, -R8 ;  /* 0x000000ffff087224 */ /* 0x000fe200078e0a08 */
[----:B------:R-:W-:Y:S01]  /*2e70*/  IABS R19, R12 ;  /* 0x0000000c00137213 */ /* 0x000fe20000000000 */
[----:B------:R-:W-:-:S02]  /*2e80*/  IMAD.MOV R6, RZ, RZ, -R6 ;  /* 0x000000ffff067224 */ /* 0x000fc400078e0a06 */
[C---:B------:R-:W-:Y:S02]  /*2e90*/  IMAD R15, R2.reuse, R8, R15 ;  /* 0x00000008020f7224 */ /* 0x040fe400078e020f */
[----:B------:R-:W-:Y:S02]  /*2ea0*/  IMAD R17, R2, R6, R17 ;  /* 0x0000000602117224 */ /* 0x000fe400078e0211 */
[----:B------:R-:W-:-:S04]  /*2eb0*/  IMAD.HI.U32 R6, R3, R19, RZ ;  /* 0x0000001303067227 */ /* 0x000fc800078e00ff */
[----:B------:R-:W-:Y:S01]  /*2ec0*/  @!P5 IMAD.IADD R7, R7, 0x1, -R2 ;  /* 0x000000010707d824 */ /* 0x000fe200078e0a02 */
[----:B------:R-:W-:Y:S01]  /*2ed0*/  ISETP.GT.U32.AND P5, PT, R2, R15, PT ;  /* 0x0000000f0200720c */ /* 0x000fe20003fa4070 */
[----:B------:R-:W-:Y:S02]  /*2ee0*/  IMAD.MOV R10, RZ, RZ, -R6 ;  /* 0x000000ffff0a7224 */ /* 0x000fe400078e0a06 */
[----:B------:R-:W-:-:S04]  /*2ef0*/  IMAD.HI.U32 R6, R3, R21, RZ ;  /* 0x0000001503067227 */ /* 0x000fc800078e00ff */
[----:B------:R-:W-:Y:S02]  /*2f00*/  IMAD.MOV R6, RZ, RZ, -R6 ;  /* 0x000000ffff067224 */ /* 0x000fe400078e0a06 */
[----:B------:R-:W-:Y:S01]  /*2f10*/  @!P3 IMAD.MOV R5, RZ, RZ, -R5 ;  /* 0x000000ffff05b224 */ /* 0x000fe200078e0a05 */
[C---:B------:R-:W-:Y:S01]  /*2f20*/  ISETP.GT.U32.AND P3, PT, R2.reuse, R9, PT ;  /* 0x000000090200720c */ /* 0x040fe20003f64070 */
[C---:B------:R-:W-:Y:S02]  /*2f30*/  IMAD R21, R2.reuse, R6, R21 ;  /* 0x0000000602157224 */ /* 0x040fe400078e0215 */
[--C-:B------:R-:W-:Y:S02]  /*2f40*/  @!P5 IMAD.IADD R15, R15, 0x1, -R2.reuse ;  /* 0x000000010f0fd824 */ /* 0x100fe400078e0a02 */
[----:B------:R-:W-:Y:S01]  /*2f50*/  @!P4 IMAD.MOV R7, RZ, RZ, -R7 ;  /* 0x000000ffff07c224 */ /* 0x000fe200078e0a07 */
[C---:B------:R-:W-:Y:S01]  /*2f60*/  ISETP.GT.U32.AND P5, PT, R2.reuse, R21, PT ;  /* 0x000000150200720c */ /* 0x040fe20003fa4070 */
[----:B------:R-:W-:Y:S01]  /*2f70*/  @!P6 IMAD.IADD R11, R11, 0x1, -R2 ;  /* 0x000000010b0be824 */ /* 0x000fe200078e0a02 */
[----:B------:R-:W-:Y:S01]  /*2f80*/  ISETP.GT.U32.AND P4, PT, R2, R17, PT ;  /* 0x000000110200720c */ /* 0x000fe20003f84070 */
[----:B------:R-:W-:-:S03]  /*2f90*/  IMAD.HI.U32 R8, R3, R23, RZ ;  /* 0x0000001703087227 */ /* 0x000fc600078e00ff */
[----:B------:R-:W-:Y:S01]  /*2fa0*/  ISETP.GT.U32.AND P6, PT, R2, R11, PT ;  /* 0x0000000b0200720c */ /* 0x000fe20003fc4070 */
[----:B------:R-:W-:Y:S01]  /*2fb0*/  @!P3 IMAD.IADD R9, R9, 0x1, -R2 ;  /* 0x000000010909b824 */ /* 0x000fe200078e0a02 */
[----:B------:R-:W-:Y:S01]  /*2fc0*/  ISETP.GE.AND P3, PT, R14, RZ, PT ;  /* 0x000000ff0e00720c */ /* 0x000fe20003f66270 */
[----:B------:R-:W-:Y:S01]  /*2fd0*/  IMAD.HI.U32 R6, R3, R25, RZ ;  /* 0x0000001903067227 */ /* 0x000fe200078e00ff */
[----:B------:R-:W-:-:S03]  /*2fe0*/  LOP3.LUT R14, R4, 0x7c, RZ, 0xfc, !PT ;  /* 0x0000007c040e7812 */ /* 0x000fc600078efcff */
[----:B------:R-:W-:Y:S02]  /*2ff0*/  @!P5 IMAD.IADD R21, R21, 0x1, -R2 ;  /* 0x000000011515d824 */ /* 0x000fe400078e0a02 */
[----:B------:R-:W-:Y:S01]  /*3000*/  @!P0 IMAD.MOV R9, RZ, RZ, -R9 ;  /* 0x000000ffff098224 */ /* 0x000fe200078e0a09 */
[C---:B------:R-:W-:Y:S01]  /*3010*/  ISETP.GT.U32.AND P0, PT, R2.reuse, R15, PT ;  /* 0x0000000f0200720c */ /* 0x040fe20003f04070 */
[----:B------:R-:W-:Y:S01]  /*3020*/  IMAD.MOV R8, RZ, RZ, -R8 ;  /* 0x000000ffff087224 */ /* 0x000fe200078e0a08 */
[C---:B------:R-:W-:Y:S01]  /*3030*/  ISETP.GT.U32.AND P5, PT, R2.reuse, R21, PT ;  /* 0x000000150200720c */ /* 0x040fe20003fa4070 */
[C---:B------:R-:W-:Y:S02]  /*3040*/  IMAD R19, R2.reuse, R10, R19 ;  /* 0x0000000a02137224 */ /* 0x040fe400078e0213 */
[----:B------:R-:W-:Y:S02]  /*3050*/  IMAD.MOV R10, RZ, RZ, -R6 ;  /* 0x000000ffff0a7224 */ /* 0x000fe400078e0a06 */
[----:B------:R-:W-:-:S02]  /*3060*/  IMAD R23, R2, R8, R23 ;  /* 0x0000000802177224 */ /* 0x000fc400078e0217 */
[--C-:B------:R-:W-:Y:S02]  /*3070*/  @!P4 IMAD.IADD R17, R17, 0x1, -R2.reuse ;  /* 0x000000011111c824 */ /* 0x100fe400078e0a02 */
[C---:B------:R-:W-:Y:S02]  /*3080*/  IMAD R25, R2.reuse, R10, R25 ;  /* 0x0000000a02197224 */ /* 0x040fe400078e0219 */
[--C-:B------:R-:W-:Y:S01]  /*3090*/  @!P0 IMAD.IADD R15, R15, 0x1, -R2.reuse ;  /* 0x000000010f0f8824 */ /* 0x100fe200078e0a02 */
[C---:B------:R-:W-:Y:S01]  /*30a0*/  ISETP.GT.U32.AND P4, PT, R2.reuse, R17, PT ;  /* 0x000000110200720c */ /* 0x040fe20003f84070 */
[--C-:B------:R-:W-:Y:S01]  /*30b0*/  @!P6 IMAD.IADD R11, R11, 0x1, -R2.reuse ;  /* 0x000000010b0be824 */ /* 0x100fe200078e0a02 */
[C---:B------:R-:W-:Y:S01]  /*30c0*/  ISETP.GT.U32.AND P0, PT, R2.reuse, R23, PT ;  /* 0x000000170200720c */ /* 0x040fe20003f04070 */
[----:B------:R-:W-:Y:S01]  /*30d0*/  @!P5 IMAD.IADD R21, R21, 0x1, -R2 ;  /* 0x000000011515d824 */ /* 0x000fe200078e0a02 */
[C---:B------:R-:W-:Y:S01]  /*30e0*/  ISETP.GT.U32.AND P6, PT, R2.reuse, R19, PT ;  /* 0x000000130200720c */ /* 0x040fe20003fc4070 */
[----:B------:R-:W-:Y:S01]  /*30f0*/  IMAD.HI.U32 R6, R3, R27, RZ ;  /* 0x0000001b03067227 */ /* 0x000fe200078e00ff */
[----:B------:R-:W-:-:S03]  /*3100*/  ISETP.GT.U32.AND P5, PT, R2, R25, PT ;  /* 0x000000190200720c */ /* 0x000fc60003fa4070 */
[----:B------:R-:W-:Y:S02]  /*3110*/  IMAD.MOV R6, RZ, RZ, -R6 ;  /* 0x000000ffff067224 */ /* 0x000fe400078e0a06 */
[----:B------:R-:W-:-:S04]  /*3120*/  IMAD.HI.U32 R8, R3, R29, RZ ;  /* 0x0000001d03087227 */ /* 0x000fc800078e00ff */
[----:B------:R-:W-:Y:S02]  /*3130*/  IMAD R27, R2, R6, R27 ;  /* 0x00000006021b7224 */ /* 0x000fe400078e021b */
[--C-:B------:R-:W-:Y:S01]  /*3140*/  @!P4 IMAD.IADD R17, R17, 0x1, -R2.reuse ;  /* 0x000000011111c824 */ /* 0x100fe200078e0a02 */
[----:B------:R-:W-:Y:S01]  /*3150*/  ISETP.GE.AND P4, PT, R16, RZ, PT ;  /* 0x000000ff1000720c */ /* 0x000fe20003f86270 */
[--C-:B------:R-:W-:Y:S01]  /*3160*/  @!P0 IMAD.IADD R23, R23, 0x1, -R2.reuse ;  /* 0x0000000117178824 */ /* 0x100fe200078e0a02 */
[----:B------:R-:W-:Y:S01]  /*3170*/  ISETP.GE.AND P0, PT, R18, RZ, PT ;  /* 0x000000ff1200720c */ /* 0x000fe20003f06270 */
[--C-:B------:R-:W-:Y:S01]  /*3180*/  @!P6 IMAD.IADD R19, R19, 0x1, -R2.reuse ;  /* 0x000000011313e824 */ /* 0x100fe200078e0a02 */
[C---:B------:R-:W-:Y:S01]  /*3190*/  LOP3.LUT R16, R4.reuse, 0x74, RZ, 0xfc, !PT ;  /* 0x0000007404107812 */ /* 0x040fe200078efcff */
[----:B------:R-:W-:Y:S01]  /*31a0*/  @!P5 IMAD.IADD R25, R25, 0x1, -R2 ;  /* 0x000000011919d824 */ /* 0x000fe200078e0a02 */
[----:B------:R-:W-:Y:S01]  /*31b0*/  LOP3.LUT R18, R4, 0x76, RZ, 0xfc, !PT ;  /* 0x0000007604127812 */ /* 0x000fe200078efcff */
[----:B------:R-:W-:Y:S01]  /*31c0*/  IMAD.MOV R8, RZ, RZ, -R8 ;  /* 0x000000ffff087224 */ /* 0x000fe200078e0a08 */
[C---:B------:R-:W-:Y:S01]  /*31d0*/  ISETP.GT.U32.AND P5, PT, R2.reuse, R27, PT ;  /* 0x0000001b0200720c */ /* 0x040fe20003fa4070 */
[----:B------:R-:W-:Y:S01]  /*31e0*/  IMAD.MOV.U32 R4, RZ, RZ, R11 ;  /* 0x000000ffff047224 */ /* 0x000fe200078e000b */
[----:B------:R-:W-:Y:S01]  /*31f0*/  IABS R31, R16 ;  /* 0x00000010001f7213 */ /* 0x000fe20000000000 */
[C---:B------:R-:W-:Y:S01]  /*3200*/  IMAD R29, R2.reuse, R8, R29 ;  /* 0x00000008021d7224 */ /* 0x040fe200078e021d */
[----:B------:R-:W-:Y:S01]  /*3210*/  IABS R33, R18 ;  /* 0x0000001200217213 */ /* 0x000fe20000000000 */
[----:B------:R-:W-:Y:S01]  /*3220*/  @!P1 IMAD.MOV R4, RZ, RZ, -R4 ;  /* 0x000000ffff049224 */ /* 0x000fe200078e0a04 */
[C---:B------:R-:W-:Y:S01]  /*3230*/  ISETP.GT.U32.AND P6, PT, R2.reuse, R19, PT ;  /* 0x000000130200720c */ /* 0x040fe20003fc4070 */
[----:B------:R-:W-:Y:S01]  /*3240*/  IMAD.HI.U32 R6, R3, R31, RZ ;  /* 0x0000001f03067227 */ /* 0x000fe200078e00ff */
[----:B------:R-:W-:-:S03]  /*3250*/  ISETP.GT.U32.AND P1, PT, R2, R23, PT ;  /* 0x000000170200720c */ /* 0x000fc60003f24070 */
[----:B------:R-:W-:-:S04]  /*3260*/  IMAD.HI.U32 R8, R3, R33, RZ ;  /* 0x0000002103087227 */ /* 0x000fc800078e00ff */
[----:B------:R-:W-:Y:S02]  /*3270*/  IMAD.MOV R6, RZ, RZ, -R6 ;  /* 0x000000ffff067224 */ /* 0x000fe400078e0a06 */
[----:B------:R-:W-:Y:S02]  /*3280*/  IMAD.MOV R8, RZ, RZ, -R8 ;  /* 0x000000ffff087224 */ /* 0x000fe400078e0a08 */
[--C-:B------:R-:W-:Y:S01]  /*3290*/  @!P5 IMAD.IADD R27, R27, 0x1, -R2.reuse ;  /* 0x000000011b1bd824 */ /* 0x100fe200078e0a02 */
[C---:B------:R-:W-:Y:S01]  /*32a0*/  ISETP.GT.U32.AND P5, PT, R2.reuse, R29, PT ;  /* 0x0000001d0200720c */ /* 0x040fe20003fa4070 */
[C---:B------:R-:W-:Y:S01]  /*32b0*/  IMAD R31, R2.reuse, R6, R31 ;  /* 0x00000006021f7224 */ /* 0x040fe200078e021f */
[----:B------:R-:W-:Y:S01]  /*32c0*/  IABS R6, R14 ;  /* 0x0000000e00067213 */ /* 0x000fe20000000000 */
[----:B------:R-:W-:Y:S02]  /*32d0*/  IMAD R33, R2, R8, R33 ;  /* 0x0000000802217224 */ /* 0x000fe400078e0221 */
[----:B------:R-:W-:Y:S01]  /*32e0*/  @!P6 IMAD.IADD R19, R19, 0x1, -R2 ;  /* 0x000000011313e824 */ /* 0x000fe200078e0a02 */
[----:B------:R-:W-:Y:S01]  /*32f0*/  ISETP.GE.AND P6, PT, R12, RZ, PT ;  /* 0x000000ff0c00720c */ /* 0x000fe20003fc6270 */
[C---:B------:R-:W-:Y:S01]  /*3300*/  IMAD.HI.U32 R10, R3.reuse, R35, RZ ;  /* 0x00000023030a7227 */ /* 0x040fe200078e00ff */
[----:B------:R-:W1:Y:S03]  /*3310*/  LDS R8, [UR9] ;  /* 0x00000009ff087984 */ /* 0x000e660008000800 */
[----:B------:R-:W-:Y:S01]  /*3320*/  @!P0 IMAD.MOV R21, RZ, RZ, -R21 ;  /* 0x000000ffff158224 */ /* 0x000fe200078e0a15 */
[----:B------:R-:W-:Y:S01]  /*3330*/  ISETP.GT.U32.AND P0, PT, R2, R33, PT ;  /* 0x000000210200720c */ /* 0x000fe20003f04070 */
[----:B------:R-:W-:-:S04]  /*3340*/  IMAD.HI.U32 R12, R3, R37, RZ ;  /* 0x00000025030c7227 */ /* 0x000fc800078e00ff */
[----:B------:R-:W-:Y:S02]  /*3350*/  IMAD.MOV R10, RZ, RZ, -R10 ;  /* 0x000000ffff0a7224 */ /* 0x000fe400078e0a0a */
[----:B------:R-:W-:Y:S01]  /*3360*/  @!P3 IMAD.MOV R15, RZ, RZ, -R15 ;  /* 0x000000ffff0fb224 */ /* 0x000fe200078e0a0f */
[C---:B------:R-:W-:Y:S01]  /*3370*/  ISETP.GT.U32.AND P3, PT, R2.reuse, R25, PT ;  /* 0x000000190200720c */ /* 0x040fe20003f64070 */
[----:B------:R-:W-:Y:S01]  /*3380*/  @!P4 IMAD.MOV R17, RZ, RZ, -R17 ;  /* 0x000000ffff11c224 */ /* 0x000fe200078e0a11 */
[----:B------:R-:W-:Y:S01]  /*3390*/  ISETP.GT.U32.AND P4, PT, R2, R27, PT ;  /* 0x0000001b0200720c */ /* 0x000fe20003f84070 */
[----:B------:R-:W-:-:S04]  /*33a0*/  IMAD.HI.U32 R3, R3, R6, RZ ;  /* 0x0000000603037227 */ /* 0x000fc800078e00ff */
[C---:B------:R-:W-:Y:S02]  /*33b0*/  IMAD R35, R2.reuse, R10, R35 ;  /* 0x0000000a02237224 */ /* 0x040fe400078e0223 */
[----:B------:R-:W-:Y:S01]  /*33c0*/  IMAD.MOV R3, RZ, RZ, -R3 ;  /* 0x000000ffff037224 */ /* 0x000fe200078e0a03 */
[----:B------:R-:W2:Y:S01]  /*33d0*/  LDC.64 R10, c[0x0][0x3a0] ;  /* 0x0000e800ff0a7b82 */ /* 0x000ea20000000a00 */
[----:B------:R-:W-:Y:S02]  /*33e0*/  @!P5 IMAD.IADD R29, R29, 0x1, -R2 ;  /* 0x000000011d1dd824 */ /* 0x000fe400078e0a02 */
[----:B------:R-:W-:Y:S02]  /*33f0*/  IMAD.MOV R12, RZ, RZ, -R12 ;  /* 0x000000ffff0c7224 */ /* 0x000fe400078e0a0c */
[----:B------:R-:W-:Y:S01]  /*3400*/  @!P1 IMAD.IADD R23, R23, 0x1, -R2 ;  /* 0x0000000117179824 */ /* 0x000fe200078e0a02 */
[C---:B------:R-:W-:Y:S01]  /*3410*/  ISETP.GT.U32.AND P1, PT, R2.reuse, R35, PT ;  /* 0x000000230200720c */ /* 0x040fe20003f24070 */
[C---:B------:R-:W-:Y:S01]  /*3420*/  IMAD R3, R2.reuse, R3, R6 ;  /* 0x0000000302037224 */ /* 0x040fe200078e0206 */
[C---:B------:R-:W-:Y:S01]  /*3430*/  ISETP.GT.U32.AND P5, PT, R2.reuse, R29, PT ;  /* 0x0000001d0200720c */ /* 0x040fe20003fa4070 */
[----:B------:R-:W-:Y:S01]  /*3440*/  @!P6 IMAD.MOV R19, RZ, RZ, -R19 ;  /* 0x000000ffff13e224 */ /* 0x000fe200078e0a13 */
[C---:B------:R-:W-:Y:S01]  /*3450*/  ISETP.GT.U32.AND P6, PT, R2.reuse, R31, PT ;  /* 0x0000001f0200720c */ /* 0x040fe20003fc4070 */
[----:B------:R-:W-:-:S02]  /*3460*/  IMAD R37, R2, R12, R37 ;  /* 0x0000000c02257224 */ /* 0x000fc400078e0225 */
[--C-:B------:R-:W-:Y:S01]  /*3470*/  @!P0 IMAD.IADD R33, R33, 0x1, -R2.reuse ;  /* 0x0000000121218824 */ /* 0x100fe200078e0a02 */
[----:B------:R-:W-:Y:S01]  /*3480*/  ISETP.GT.U32.AND P0, PT, R2, R3, PT ;  /* 0x000000030200720c */ /* 0x000fe20003f04070 */
[--C-:B------:R-:W-:Y:S01]  /*3490*/  @!P3 IMAD.IADD R25, R25, 0x1, -R2.reuse ;  /* 0x000000011919b824 */ /* 0x100fe200078e0a02 */
[----:B------:R-:W-:Y:S01]  /*34a0*/  ISETP.GE.AND P3, PT, R20, RZ, PT ;  /* 0x000000ff1400720c */ /* 0x000fe20003f66270 */
[--C-:B------:R-:W-:Y:S01]  /*34b0*/  @!P4 IMAD.IADD R27, R27, 0x1, -R2.reuse ;  /* 0x000000011b1bc824 */ /* 0x100fe200078e0a02 */
[----:B------:R-:W-:Y:S01]  /*34c0*/  ISETP.GT.U32.AND P4, PT, R2, R37, PT ;  /* 0x000000250200720c */ /* 0x000fe20003f84070 */
[--C-:B------:R-:W-:Y:S01]  /*34d0*/  @!P1 IMAD.IADD R35, R35, 0x1, -R2.reuse ;  /* 0x0000000123239824 */ /* 0x100fe200078e0a02 */
[----:B------:R-:W-:Y:S01]  /*34e0*/  ISETP.GE.AND P1, PT, R26, RZ, PT ;  /* 0x000000ff1a00720c */ /* 0x000fe20003f26270 */
[--C-:B------:R-:W-:Y:S01]  /*34f0*/  @!P5 IMAD.IADD R29, R29, 0x1, -R2.reuse ;  /* 0x000000011d1dd824 */ /* 0x100fe200078e0a02 */
[----:B------:R-:W-:Y:S01]  /*3500*/  ISETP.GE.AND P5, PT, R22, RZ, PT ;  /* 0x000000ff1600720c */ /* 0x000fe20003fa6270 */
[--C-:B------:R-:W-:Y:S01]  /*3510*/  @!P6 IMAD.IADD R31, R31, 0x1, -R2.reuse ;  /* 0x000000011f1fe824 */ /* 0x100fe200078e0a02 */
[----:B------:R-:W-:Y:S01]  /*3520*/  ISETP.GE.AND P6, PT, R24, RZ, PT ;  /* 0x000000ff1800720c */ /* 0x000fe20003fc6270 */
[----:B--2---:R-:W-:Y:S01]  /*3530*/  VIADD R6, R10, 0xfffffff0 ;  /* 0xfffffff00a067836 */ /* 0x004fe20000000000 */
[----:B-1----:R-:W-:Y:S01]  /*3540*/  R2UR UR8, R8 ;  /* 0x00000000080872ca */ /* 0x002fe200000e0000 */
[----:B------:R-:W-:-:S02]  /*3550*/  @!P0 IMAD.IADD R3, R3, 0x1, -R2 ;  /* 0x0000000103038824 */ /* 0x000fc400078e0a02 */
[----:B------:R-:W-:Y:S01]  /*3560*/  @!P3 IMAD.MOV R23, RZ, RZ, -R23 ;  /* 0x000000ffff17b224 */ /* 0x000fe200078e0a17 */
[C---:B------:R-:W-:Y:S01]  /*3570*/  ISETP.GT.U32.AND P3, PT, R2.reuse, R31, PT ;  /* 0x0000001f0200720c */ /* 0x040fe20003f64070 */
[----:B------:R-:W-:Y:S01]  /*3580*/  @!P4 IMAD.IADD R37, R37, 0x1, -R2 ;  /* 0x000000012525c824 */ /* 0x000fe200078e0a02 */
[C---:B------:R-:W-:Y:S01]  /*3590*/  ISETP.GT.U32.AND P4, PT, R2.reuse, R33, PT ;  /* 0x000000210200720c */ /* 0x040fe20003f84070 */
[----:B------:R-:W-:Y:S01]  /*35a0*/  @!P1 IMAD.MOV R29, RZ, RZ, -R29 ;  /* 0x000000ffff1d9224 */ /* 0x000fe200078e0a1d */
[----:B------:R-:W-:Y:S01]  /*35b0*/  ISETP.GT.U32.AND P0, PT, R2, R3, PT ;  /* 0x000000030200720c */ /* 0x000fe20003f04070 */
[----:B------:R-:W-:Y:S01]  /*35c0*/  @!P5 IMAD.MOV R25, RZ, RZ, -R25 ;  /* 0x000000ffff19d224 */ /* 0x000fe200078e0a19 */
[----:B------:R-:W-:Y:S01]  /*35d0*/  ISETP.GE.AND P1, PT, R16, RZ, PT ;  /* 0x000000ff1000720c */ /* 0x000fe20003f26270 */
[----:B------:R-:W-:Y:S01]  /*35e0*/  @!P6 IMAD.MOV R27, RZ, RZ, -R27 ;  /* 0x000000ffff1be224 */ /* 0x000fe200078e0a1b */
[----:B------:R-:W-:Y:S01]  /*35f0*/  ISETP.GT.U32.AND P5, PT, R2, R35, PT ;  /* 0x000000230200720c */ /* 0x000fe20003fa4070 */
[----:B------:R-:W-:Y:S01]  /*3600*/  VIADD R8, R10, 0xffffffef ;  /* 0xffffffef0a087836 */ /* 0x000fe20000000000 */
[----:B------:R-:W-:Y:S01]  /*3610*/  ISETP.GT.U32.AND P6, PT, R2, R37, PT ;  /* 0x000000250200720c */ /* 0x000fe20003fc4070 */
[----:B------:R-:W-:-:S02]  /*3620*/  VIADD R12, R10, 0xffffffea ;  /* 0xffffffea0a0c7836 */ /* 0x000fc40000000000 */
[--C-:B------:R-:W-:Y:S01]  /*3630*/  @!P3 IMAD.IADD R31, R31, 0x1, -R2.reuse ;  /* 0x000000011f1fb824 */ /* 0x100fe200078e0a02 */
[----:B------:R-:W-:Y:S01]  /*3640*/  ISETP.GE.AND P3, PT, R18, RZ, PT ;  /* 0x000000ff1200720c */ /* 0x000fe20003f66270 */
[--C-:B------:R-:W-:Y:S01]  /*3650*/  @!P4 IMAD.IADD R33, R33, 0x1, -R2.reuse ;  /* 0x000000012121c824 */ /* 0x100fe200078e0a02 */
[----:B------:R-:W-:Y:S01]  /*3660*/  ISETP.GE.AND P4, PT, R28, RZ, PT ;  /* 0x000000ff1c00720c */ /* 0x000fe20003f86270 */
[--C-:B------:R-:W-:Y:S01]  /*3670*/  @!P0 IMAD.IADD R3, R3, 0x1, -R2.reuse ;  /* 0x0000000103038824 */ /* 0x100fe200078e0a02 */
[----:B------:R-:W-:Y:S01]  /*3680*/  ISETP.GE.U32.AND P0, PT, R6, 0x7fffffb1, PT ;  /* 0x7fffffb10600780c */ /* 0x000fe20003f06070 */
[----:B------:R-:W-:Y:S02]  /*3690*/  VIADD R6, R10, 0xffffffec ;  /* 0xffffffec0a067836 */ /* 0x000fe40000000000 */
[----:B------:R-:W-:Y:S02]  /*36a0*/  @!P1 IMAD.MOV R31, RZ, RZ, -R31 ;  /* 0x000000ffff1f9224 */ /* 0x000fe400078e0a1f */
[--C-:B------:R-:W-:Y:S01]  /*36b0*/  @!P5 IMAD.IADD R35, R35, 0x1, -R2.reuse ;  /* 0x000000012323d824 */ /* 0x100fe200078e0a02 */
[----:B------:R-:W-:Y:S01]  /*36c0*/  ISETP.GE.U32.AND P1, PT, R6, 0x7fffffad, PT ;  /* 0x7fffffad0600780c */ /* 0x000fe20003f26070 */
[----:B------:R-:W-:Y:S01]  /*36d0*/  @!P6 IMAD.IADD R37, R37, 0x1, -R2 ;  /* 0x000000012525e824 */ /* 0x000fe200078e0a02 */
[----:B------:R-:W-:Y:S01]  /*36e0*/  ISETP.GE.AND P6, PT, R14, RZ, PT ;  /* 0x000000ff0e00720c */ /* 0x000fe20003fc6270 */
[----:B------:R-:W-:Y:S01]  /*36f0*/  VIADD R2, R10, 0xffffffed ;  /* 0xffffffed0a027836 */ /* 0x000fe20000000000 */
[----:B------:R-:W-:Y:S01]  /*3700*/  ISETP.GE.AND P5, PT, R30, RZ, PT ;  /* 0x000000ff1e00720c */ /* 0x000fe20003fa6270 */
[----:B------:R-:W-:-:S02]  /*3710*/  VIADD R6, R10, 0xffffffee ;  /* 0xffffffee0a067836 */ /* 0x000fc40000000000 */
[----:B------:R-:W-:Y:S02]  /*3720*/  @!P3 IMAD.MOV R33, RZ, RZ, -R33 ;  /* 0x000000ffff21b224 */ /* 0x000fe400078e0a21 */
[----:B------:R-:W-:Y:S01]  /*3730*/  @!P4 IMAD.MOV R35, RZ, RZ, -R35 ;  /* 0x000000ffff23c224 */ /* 0x000fe200078e0a23 */
[----:B------:R-:W-:Y:S01]  /*3740*/  ISETP.GE.U32.AND P4, PT, R2, 0x7fffffae, PT ;  /* 0x7fffffae0200780c */ /* 0x000fe20003f86070 */
[----:B------:R-:W-:Y:S01]  /*3750*/  VIADD R2, R10, 0xffffffe8 ;  /* 0xffffffe80a027836 */ /* 0x000fe20000000000 */
[----:B------:R-:W-:Y:S01]  /*3760*/  ISETP.GE.U32.AND P3, PT, R6, 0x7fffffaf, PT ;  /* 0x7fffffaf0600780c */ /* 0x000fe20003f66070 */
[C---:B------:R-:W-:Y:S01]  /*3770*/  VIADD R14, R10.reuse, 0xffffffeb ;  /* 0xffffffeb0a0e7836 */ /* 0x040fe20000000000 */
[----:B------:R-:W-:Y:S01]  /*3780*/  SEL R6, RZ, 0x1, P1 ;  /* 0x00000001ff067807 */ /* 0x000fe20000800000 */
[----:B------:R-:W-:Y:S01]  /*3790*/  VIADD R16, R10, 0xffffffe6 ;  /* 0xffffffe60a107836 */ /* 0x000fe20000000000 */
[----:B------:R-:W-:Y:S01]  /*37a0*/  BAR.SYNC.DEFER_BLOCKING 0x0 ;  /* 0x0000000000007b1d */ /* 0x000fe20000010000 */
[----:B------:R-:W-:Y:S01]  /*37b0*/  ISETP.GE.U32.AND P1, PT, R8, 0x7fffffb0, PT ;  /* 0x7fffffb00800780c */ /* 0x000fe20003f26070 */
[C---:B------:R-:W-:Y:S01]  /*37c0*/  VIADD R8, R10.reuse, 0xffffffe9 ;  /* 0xffffffe90a087836 */ /* 0x040fe20000000000 */
[----:B------:R-:W-:Y:S01]  /*37d0*/  SEL R43, RZ, 0x1fffe, P4 ;  /* 0x0001fffeff2b7807 */ /* 0x000fe20002000000 */
[----:B------:R-:W-:Y:S01]  /*37e0*/  VIADD R18, R10, 0xffffffe7 ;  /* 0xffffffe70a127836 */ /* 0x000fe20000000000 */
[----:B------:R-:W-:Y:S01]  /*37f0*/  ISETP.GE.U32.AND P4, PT, R2, 0x7fffffa9, PT ;  /* 0x7fffffa90200780c */ /* 0x000fe20003f86070 */
[----:B------:R-:W-:Y:S01]  /*3800*/  VIADD R20, R10, 0xffffffe2 ;  /* 0xffffffe20a147836 */ /* 0x000fe20000000000 */
[----:B------:R-:W-:Y:S01]  /*3810*/  SEL R2, RZ, 0x4, P3 ;  /* 0x00000004ff027807 */ /* 0x000fe20001800000 */
[----:B------:R-:W-:Y:S01]  /*3820*/  IMAD.IADD R6, R6, 0x1, R43 ;  /* 0x0000000106067824 */ /* 0x000fe200078e022b */
[----:B------:R-:W-:Y:S01]  /*3830*/  ISETP.GE.U32.AND P3, PT, R8, 0x7fffffaa, PT ;  /* 0x7fffffaa0800780c */ /* 0x000fe20003f66070 */
[----:B------:R-:W-:Y:S01]  /*3840*/  VIADD R8, R10, 0xffffffe4 ;  /* 0xffffffe40a087836 */ /* 0x000fe20000000000 */
[----:B------:R-:W-:Y:S01]  /*3850*/  SEL R41, RZ, 0x7fff8, P1 ;  /* 0x0007fff8ff297807 */ /* 0x000fe20000800000 */
[----:B------:R-:W-:Y:S01]  /*3860*/  @!P5 IMAD.MOV R37, RZ, RZ, -R37 ;  /* 0x000000ffff25d224 */ /* 0x000fe200078e0a25 */
[----:B------:R-:W-:Y:S01]  /*3870*/  ISETP.GE.U32.AND P1, PT, R12, 0x7fffffab, PT ;  /* 0x7fffffab0c00780c */ /* 0x000fe20003f26070 */
[----:B------:R-:W-:Y:S01]  /*3880*/  VIADD R22, R10, 0xfffffffd ;  /* 0xfffffffd0a167836 */ /* 0x000fe20000000000 */
[----:B------:R-:W-:Y:S01]  /*3890*/  SEL R12, RZ, 0x1, P4 ;  /* 0x00000001ff0c7807 */ /* 0x000fe20002000000 */
[----:B------:R-:W-:Y:S01]  /*38a0*/  IMAD R36, R36, R11, RZ ;  /* 0x0000000b24247224 */ /* 0x000fe200078e02ff */
[----:B------:R-:W-:Y:S01]  /*38b0*/  ISETP.GE.U32.AND P4, PT, R14, 0x7fffffac, PT ;  /* 0x7fffffac0e00780c */ /* 0x000fe20003f86070 */
[----:B------:R-:W-:Y:S01]  /*38c0*/  VIADD R14, R10, 0xffffffe5 ;  /* 0xffffffe50a0e7836 */ /* 0x000fe20000000000 */
[----:B------:R-:W-:-:S02]  /*38d0*/  SEL R47, RZ, 0x1fffe, P3 ;  /* 0x0001fffeff2f7807 */ /* 0x000fc40001800000 */
[----:B------:R-:W-:Y:S02]  /*38e0*/  ISETP.GE.U32.AND P3, PT, R8, 0x7fffffa5, PT ;  /* 0x7fffffa50800780c */ /* 0x000fe40003f66070 */
[----:B------:R-:W-:Y:S01]  /*38f0*/  SEL R8, RZ, 0x4, P1 ;  /* 0x00000004ff087807 */ /* 0x000fe20000800000 */
[----:B------:R-:W-:Y:S01]  /*3900*/  IMAD.IADD R12, R12, 0x1, R47 ;  /* 0x000000010c0c7824 */ /* 0x000fe200078e022f */
[----:B------:R-:W-:Y:S02]  /*3910*/  SEL R45, RZ, 0x7fff8, P4 ;  /* 0x0007fff8ff2d7807 */ /* 0x000fe40002000000 */
[----:B------:R-:W-:Y:S01]  /*3920*/  ISETP.GE.U32.AND P1, PT, R14, 0x7fffffa6, PT ;  /* 0x7fffffa60e00780c */ /* 0x000fe20003f26070 */
[----:B------:R-:W-:Y:S01]  /*3930*/  VIADD R14, R10, 0xffffffe1 ;  /* 0xffffffe10a0e7836 */ /* 0x000fe20000000000 */
[----:B------:R-:W-:Y:S02]  /*3940*/  ISETP.GE.U32.AND P4, PT, R16, 0x7fffffa7, PT ;  /* 0x7fffffa71000780c */ /* 0x000fe40003f86070 */
[----:B------:R-:W-:-:S02]  /*3950*/  SEL R16, RZ, 0x1, P3 ;  /* 0x00000001ff107807 */ /* 0x000fc40001800000 */
[----:B------:R-:W-:Y:S01]  /*3960*/  ISETP.GE.U32.AND P3, PT, R18, 0x7fffffa8, PT ;  /* 0x7fffffa81200780c */ /* 0x000fe20003f66070 */
[----:B------:R-:W-:Y:S01]  /*3970*/  VIADD R18, R10, 0xffffffe0 ;  /* 0xffffffe00a127836 */ /* 0x000fe20000000000 */
[----:B------:R-:W-:Y:S02]  /*3980*/  SEL R51, RZ, 0x1fffe, P1 ;  /* 0x0001fffeff337807 */ /* 0x000fe40000800000 */
[----:B------:R-:W-:Y:S02]  /*3990*/  ISETP.GE.U32.AND P1, PT, R14, 0x7fffffa2, PT ;  /* 0x7fffffa20e00780c */ /* 0x000fe40003f26070 */
[----:B------:R-:W-:Y:S01]  /*39a0*/  SEL R14, RZ, 0x4, P4 ;  /* 0x00000004ff0e7807 */ /* 0x000fe20002000000 */
[----:B------:R-:W-:Y:S01]  /*39b0*/  IMAD.IADD R16, R16, 0x1, R51 ;  /* 0x0000000110107824 */ /* 0x000fe200078e0233 */
[----:B------:R-:W-:Y:S01]  /*39c0*/  ISETP.GE.U32.AND P4, PT, R18, 0x7fffffa1, PT ;  /* 0x7fffffa11200780c */ /* 0x000fe20003f86070 */
[----:B------:R-:W-:Y:S01]  /*39d0*/  VIADD R18, R10, 0xffffffe3 ;  /* 0xffffffe30a127836 */ /* 0x000fe20000000000 */
[----:B------:R-:W-:-:S02]  /*39e0*/  SEL R49, RZ, 0x7fff8, P3 ;  /* 0x0007fff8ff317807 */ /* 0x000fc40001800000 */
[----:B------:R-:W-:Y:S01]  /*39f0*/  ISETP.GE.U32.AND P3, PT, R20, 0x7fffffa3, PT ;  /* 0x7fffffa31400780c */ /* 0x000fe20003f66070 */
[----:B------:R-:W-:Y:S01]  /*3a00*/  VIADD R20, R10, 0xfffffffe ;  /* 0xfffffffe0a147836 */ /* 0x000fe20000000000 */
[----:B------:R-:W-:Y:S02]  /*3a10*/  SEL R55, RZ, 0x1fffe, P1 ;  /* 0x0001fffeff377807 */ /* 0x000fe40000800000 */
[----:B------:R-:W-:Y:S02]  /*3a20*/  ISETP.GE.U32.AND P1, PT, R18, 0x7fffffa4, PT ;  /* 0x7fffffa41200780c */ /* 0x000fe40003f26070 */
[----:B------:R-:W-:Y:S02]  /*3a30*/  SEL R18, RZ, 0x4, P3 ;  /* 0x00000004ff127807 */ /* 0x000fe40001800000 */
[----:B------:R-:W-:Y:S02]  /*3a40*/  ISETP.GE.U32.AND P3, PT, R20, 0x7fffffbf, PT ;  /* 0x7fffffbf1400780c */ /* 0x000fe40003f66070 */
[----:B------:R-:W-:-:S02]  /*3a50*/  SEL R20, RZ, 0x1, P4 ;  /* 0x00000001ff147807 */ /* 0x000fc40002000000 */
[----:B------:R-:W-:Y:S02]  /*3a60*/  SEL R53, RZ, 0x7fff8, P1 ;  /* 0x0007fff8ff357807 */ /* 0x000fe40000800000 */
[----:B------:R-:W-:Y:S01]  /*3a70*/  LOP3.LUT R12, R12, 0x3, RZ, 0xc0, !PT ;  /* 0x000000030c0c7812 */ /* 0x000fe200078ec0ff */
[----:B------:R-:W-:Y:S01]  /*3a80*/  IMAD.IADD R20, R20, 0x1, R55 ;  /* 0x0000000114147824 */ /* 0x000fe200078e0237 */
[----:B------:R-:W-:Y:S02]  /*3a90*/  LOP3.LUT R16, R16, 0x3, RZ, 0xc0, !PT ;  /* 0x0000000310107812 */ /* 0x000fe400078ec0ff */
[----:B------:R-:W-:Y:S01]  /*3aa0*/  IADD3 R8, PT, PT, R12, R45, R8 ;  /* 0x0000002d0c087210 */ /* 0x000fe20007ffe008 */
[----:B------:R-:W-:Y:S01]  /*3ab0*/  VIADD R12, R10, 0xfffffffb ;  /* 0xfffffffb0a0c7836 */ /* 0x000fe20000000000 */
[----:B------:R-:W-:Y:S02]  /*3ac0*/  LOP3.LUT R20, R20, 0x3, RZ, 0xc0, !PT ;  /* 0x0000000314147812 */ /* 0x000fe400078ec0ff */
[----:B------:R-:W-:Y:S01]  /*3ad0*/  LOP3.LUT R6, R6, 0x3, RZ, 0xc0, !PT ;  /* 0x0000000306067812 */ /* 0x000fe200078ec0ff */
[----:B------:R-:W-:Y:S01]  /*3ae0*/  IMAD.SHL.U32 R8, R8, 0x100, RZ ;  /* 0x0000010008087824 */ /* 0x000fe200078e00ff */
[----:B------:R-:W-:-:S02]  /*3af0*/  IADD3 R18, PT, PT, R20, R53, R18 ;  /* 0x0000003514127210 */ /* 0x000fc40007ffe012 */
[----:B------:R-:W1:Y:S01]  /*3b00*/  LDC.64 R52, c[0x0][0x3a8] ;  /* 0x0000ea00ff347b82 */ /* 0x000e620000000a00 */
[----:B------:R-:W-:Y:S02]  /*3b10*/  IADD3 R14, PT, PT, R16, R49, R14 ;  /* 0x00000031100e7210 */ /* 0x000fe40007ffe00e */
[----:B------:R-:W-:Y:S02]  /*3b20*/  LOP3.LUT R43, R18, 0xf, RZ, 0xc0, !PT ;  /* 0x0000000f122b7812 */ /* 0x000fe400078ec0ff */
[----:B------:R-:W-:Y:S01]  /*3b30*/  IADD3 R6, PT, PT, R6, R41, R2 ;  /* 0x0000002906067210 */ /* 0x000fe20007ffe002 */
[----:B------:R-:W-:Y:S01]  /*3b40*/  IMAD.MOV.U32 R2, RZ, RZ, R3 ;  /* 0x000000ffff027224 */ /* 0x000fe200078e0003 */
[----:B------:R-:W-:Y:S01]  /*3b50*/  LOP3.LUT R41, R8, 0xf00, RZ, 0xe2, !PT ;  /* 0x00000f0008297812 */ /* 0x000fe200078ee2ff */
[----:B------:R-:W-:Y:S01]  /*3b60*/  IMAD R14, R14, 0x10, R43 ;  /* 0x000000100e0e7824 */ /* 0x000fe200078e022b */
[----:B------:R-:W-:Y:S01]  /*3b70*/  LOP3.LUT R3, RZ, R13, RZ, 0x33, !PT ;  /* 0x0000000dff037212 */ /* 0x000fe200078e33ff */
[----:B------:R-:W-:Y:S01]  /*3b80*/  @!P6 IMAD.MOV R2, RZ, RZ, -R2 ;  /* 0x000000ffff02e224 */ /* 0x000fe200078e0a02 */
[----:B------:R-:W-:Y:S01]  /*3b90*/  ISETP.NE.AND P6, PT, R13, RZ, PT ;  /* 0x000000ff0d00720c */ /* 0x000fe20003fc5270 */
[----:B------:R-:W-:Y:S01]  /*3ba0*/  IMAD R6, R6, 0x1000, R41 ;  /* 0x0000100006067824 */ /* 0x000fe200078e0229 */
[----:B------:R-:W-:-:S02]  /*3bb0*/  LOP3.LUT R13, R14, 0xff, RZ, 0xc0, !PT ;  /* 0x000000ff0e0d7812 */ /* 0x000fc400078ec0ff */
[C---:B------:R-:W-:Y:S02]  /*3bc0*/  SEL R81, R3.reuse, R37, !P6 ;  /* 0x0000002503517207 */ /* 0x040fe40007000000 */
[----:B------:R-:W-:Y:S01]  /*3bd0*/  ISETP.GE.U32.AND P1, PT, R22, 0x7fffffbe, PT ;  /* 0x7fffffbe1600780c */ /* 0x000fe20003f26070 */
[----:B------:R-:W-:Y:S01]  /*3be0*/  IMAD.IADD R6, R6, 0x1, R13 ;  /* 0x0000000106067824 */ /* 0x000fe200078e020d */
[----:B------:R-:W-:Y:S02]  /*3bf0*/  ISETP.GE.U32.AND P5, PT, R12, 0x7fffffbc, PT ;  /* 0x7fffffbc0c00780c */ /* 0x000fe40003fa6070 */
[C---:B------:R-:W-:Y:S02]  /*3c00*/  SEL R133, R3.reuse, R133, !P6 ;  /* 0x0000008503857207 */ /* 0x040fe40007000000 */
[C---:B------:R-:W-:Y:S02]  /*3c10*/  SEL R115, R3.reuse, R115, !P6 ;  /* 0x0000007303737207 */ /* 0x040fe40007000000 */
[----:B------:R-:W-:-:S02]  /*3c20*/  SEL R116, R3, R116, !P6 ;  /* 0x0000007403747207 */ /* 0x000fc40007000000 */
[C---:B------:R-:W-:Y:S02]  /*3c30*/  SEL R117, R3.reuse, R117, !P6 ;  /* 0x0000007503757207 */ /* 0x040fe40007000000 */
[C---:B------:R-:W-:Y:S02]  /*3c40*/  SEL R139, R3.reuse, R139, !P6 ;  /* 0x0000008b038b7207 */ /* 0x040fe40007000000 */
[C---:B------:R-:W-:Y:S02]  /*3c50*/  SEL R125, R3.reuse, R125, !P6 ;  /* 0x0000007d037d7207 */ /* 0x040fe40007000000 */
        /* <DEDUP_REMOVED lines=56> */
[----:B------:R-:W-:Y:S01]  /*3fe0*/  SEL R80, R3, R80, !P6 ;  /* 0x0000005003507207 */ /* 0x000fe20007000000 */
[----:B-1--4-:R-:W-:Y:S06]  /*3ff0*/  BRA.U UP0, `(.L_x_5) ;  /* 0x0000000100187547 */ /* 0x012fec000b800000 */
[----:B------:R-:W-:Y:S01]  /*4000*/  ELECT P6, URZ, PT ;  /* 0x0000000000ff782f */ /* 0x000fe200038c0000 */
[----:B------:R-:W-:Y:S01]  /*4010*/  IMAD.MOV.U32 R2, RZ, RZ, 0x1 ;  /* 0x00000001ff027424 */ /* 0x000fe200078e00ff */
[----:B------:R-:W-:Y:S01]  /*4020*/  UMOV UR5, 0x40 ;  /* 0x0000004000057882 */ /* 0x000fe20000000000 */
[----:B------:R-:W-:Y:S01]  /*4030*/  UVIRTCOUNT.DEALLOC.SMPOOL 0x80 ;  /* 0x000000800000784c */ /* 0x000fe20000000000 */
[----:B------:R-:W-:-:S09]  /*4040*/  ULEA UR5, UR4, UR5, 0x18 ;  /* 0x0000000504057291 */ /* 0x000fd2000f8ec0ff */
[----:B------:R1:W-:Y:S03]  /*4050*/  @P6 STS.U8 [UR5], R2 ;  /* 0x00000002ff006988 */ /* 0x0003e60008000005 */
.L_x_5:
[----:B------:R-:W-:Y:S01]  /*4060*/  UIADD3 UR10, UPT, UPT, UR8, UR10, URZ ;  /* 0x0000000a080a7290 */ /* 0x000fe2000fffe0ff */
[----:B------:R-:W-:Y:S01]  /*4070*/  IMAD.SHL.U32 R38, R36, 0x2, RZ ;  /* 0x0000000224267824 */ /* 0x000fe200078e00ff */
[----:B------:R-:W-:Y:S01]  /*4080*/  VOTEU.ALL UP1, P2 ;  /* 0x0000000000ff7886 */ /* 0x000fe20001020000 */
[----:B------:R-:W-:Y:S01]  /*4090*/  UIADD3 UR11, UPT, UPT, UR9, 0x8000, URZ ;  /* 0x00008000090b7890 */ /* 0x000fe2000fffe0ff */
[----:B------:R-:W-:Y:S01]  /*40a0*/  IMAD R21, R52, 0x1e, RZ ;  /* 0x0000001e34157824 */ /* 0x000fe200078e02ff */
[----:B------:R-:W-:Y:S01]  /*40b0*/  VOTEU.ALL UP2, P2 ;  /* 0x0000000000ff7886 */ /* 0x000fe20001040000 */
[----:B------:R-:W-:Y:S01]  /*40c0*/  IADD3 R30, P6, PT, R38, UR12, RZ ;  /* 0x0000000c261e7c10 */ /* 0x000fe2000ffde0ff */
[----:B------:R-:W-:Y:S01]  /*40d0*/  IMAD R3, R52, 0xf, RZ ;  /* 0x0000000f34037824 */ /* 0x000fe200078e02ff */
[----:B------:R-:W-:-:S04]  /*40e0*/  @!UP1 UIADD3 UR4, UPT, UPT, -UR6, 0x100000, URZ ;  /* 0x0010000006049890 */ /* 0x000fc8000fffe1ff */
[----:B------:R-:W-:Y:S02]  /*40f0*/  @!UP1 USHF.L.U32 UR5, UR4, 0xb, URZ ;  /* 0x0000000b04059899 */ /* 0x000fe400080006ff */
[----:B------:R-:W-:Y:S01]  /*4100*/  @!UP1 USHF.L.U32 UR4, UR4, 0x1, URZ ;  /* 0x0000000104049899 */ /* 0x000fe200080006ff */
[----:B------:R-:W-:Y:S01]  /*4110*/  STTM.x128 tmem[UR10], RZ ;  /* 0x000000ff000079ed */ /* 0x000fe200083c000a */
[----:B------:R-:W2:Y:S02]  /*4120*/  FENCE.VIEW.ASYNC.T ;  /* 0x00000000000073c6 */ /* 0x000ea40000000200 */
[----:B--2---:R-:W-:Y:S01]  /*4130*/  BAR.SYNC.DEFER_BLOCKING 0x0 ;  /* 0x0000000000007b1d */ /* 0x004fe20000010000 */
[----:B------:R-:W-:Y:S01]  /*4140*/  LEA.HI.X.SX32 R31, R36, UR13, 0x1, P6 ;  /* 0x0000000d241f7c11 */ /* 0x000fe2000b0f0eff */
[----:B-1----:R-:W-:Y:S01]  /*4150*/  IMAD.SHL.U32 R2, R52, 0x2, RZ ;  /* 0x0000000234027824 */ /* 0x002fe200078e00ff */
[----:B------:R-:W-:Y:S02]  /*4160*/  IADD3 R12, P6, PT, R21, R30, RZ ;  /* 0x0000001e150c7210 */ /* 0x000fe40007fde0ff */
[----:B------:R-:W-:-:S02]  /*4170*/  PRMT R11, RZ, 0x7610, R11 ;  /* 0x00007610ff0b7816 */ /* 0x000fc4000000000b */
[----:B------:R-:W-:Y:S01]  /*4180*/  LEA.HI.X.SX32 R13, R3, R31, 0x1, P6 ;  /* 0x0000001f030d7211 */ /* 0x000fe200030f0eff */
[----:B------:R-:W1:Y:S02]  /*4190*/  FENCE.VIEW.ASYNC.S ;  /* 0x00000000000073c6 */ /* 0x000e640000000000 */
[----:B-1----:R1:W2:Y:S02]  /*41a0*/  @!UP2 SYNCS.EXCH.64 URZ, [UR11], UR4 ;  /* 0x000000040bffa5b2 */ /* 0x0022a40008000100 */
[----:B--2---:R-:W-:Y:S01]  /*41b0*/  BAR.SYNC.DEFER_BLOCKING 0x0 ;  /* 0x0000000000007b1d */ /* 0x004fe20000010000 */
[----:B------:R-:W-:Y:S01]  /*41c0*/  IADD3 R4, P6, PT, R2, R30, RZ ;  /* 0x0000001e02047210 */ /* 0x000fe20007fde0ff */
[----:B------:R-:W-:Y:S01]  /*41d0*/  VIADD R3, R10, 0xfffffff5 ;  /* 0xfffffff50a037836 */ /* 0x000fe20000000000 */
[----:B------:R-:W-:Y:S02]  /*41e0*/  LOP3.LUT R9, R6, 0xffff, RZ, 0xc0, !PT ;  /* 0x0000ffff06097812 */ /* 0x000fe400078ec0ff */
[----:B------:R-:W-:-:S02]  /*41f0*/  PRMT R205, RZ, 0x7610, R205 ;  /* 0x00007610ffcd7816 */ /* 0x000fc400000000cd */
[CC--:B------:R-:W-:Y:S01]  /*4200*/  LEA.HI.X.SX32 R5, R52.reuse, R31.reuse, 0x1, P6 ;  /* 0x0000001f34057211 */ /* 0x0c0fe200030f0eff */
[C---:B------:R-:W-:Y:S01]  /*4210*/  IMAD R23, R52.reuse, 0x22, RZ ;  /* 0x0000002234177824 */ /* 0x040fe200078e02ff */
[C---:B------:R-:W-:Y:S02]  /*4220*/  LEA R6, P6, R52.reuse, R30, 0x2 ;  /* 0x0000001e34067211 */ /* 0x040fe400078c10ff */
[----:B------:R-:W-:Y:S01]  /*4230*/  PRMT R206, RZ, 0x7610, R206 ;  /* 0x00007610ffce7816 */ /* 0x000fe200000000ce */
[----:B------:R-:W-:Y:S01]  /*4240*/  IMAD.SHL.U32 R215, R52, 0x4, RZ ;  /* 0x0000000434d77824 */ /* 0x000fe200078e00ff */
[----:B------:R-:W-:Y:S01]  /*4250*/  LEA.HI.X.SX32 R7, R2, R31, 0x1, P6 ;  /* 0x0000001f02077211 */ /* 0x000fe200030f0eff */
[C---:B------:R-:W-:Y:S01]  /*4260*/  IMAD R51, R52.reuse, 0x24, RZ ;  /* 0x0000002434337824 */ /* 0x040fe200078e02ff */
[----:B------:R-:W-:Y:S01]  /*4270*/  PRMT R199, RZ, 0x7610, R199 ;  /* 0x00007610ffc77816 */ /* 0x000fe200000000c7 */
[C---:B------:R-:W-:Y:S02]  /*4280*/  IMAD R25, R52.reuse, 0x12, RZ ;  /* 0x0000001234197824 */ /* 0x040fe400078e02ff */
[----:B------:R-:W-:-:S02]  /*4290*/  IMAD R49, R52, 0x26, RZ ;  /* 0x0000002634317824 */ /* 0x000fc400078e02ff */
[C---:B------:R-:W-:Y:S01]  /*42a0*/  IMAD R17, R52.reuse, 0x14, RZ ;  /* 0x0000001434117824 */ /* 0x040fe200078e02ff */
[----:B------:R-:W-:Y:S01]  /*42b0*/  PRMT R190, RZ, 0x7610, R190 ;  /* 0x00007610ffbe7816 */ /* 0x000fe200000000be */
[C---:B------:R-:W-:Y:S02]  /*42c0*/  IMAD R223, R52.reuse, 0xa, RZ ;  /* 0x0000000a34df7824 */ /* 0x040fe400078e02ff */
[C---:B------:R-:W-:Y:S01]  /*42d0*/  IMAD R27, R52.reuse, 0x28, RZ ;  /* 0x00000028341b7824 */ /* 0x040fe200078e02ff */
[----:B0-----:R0:W5:Y:S01]  /*42e0*/  @!P0 LDG.E.U16 R11, desc[UR22][R12.64] ;  /* 0x000000160c0b8981 */ /* 0x001162000c1e1500 */
[----:B------:R-:W-:Y:S02]  /*42f0*/  ISETP.GE.U32.AND P0, PT, R3, 0x7fffffb6, PT ;  /* 0x7fffffb60300780c */ /* 0x000fe40003f06070 */
[----:B------:R-:W-:Y:S01]  /*4300*/  PRMT R195, RZ, 0x7610, R195 ;  /* 0x00007610ffc37816 */ /* 0x000fe200000000c3 */
[----:B------:R2:W5:Y:S01]  /*4310*/  @!P3 LDG.E.U16 R205, desc[UR22][R4.64] ;  /* 0x0000001604cdb981 */ /* 0x000562000c1e1500 */
[----:B------:R-:W-:Y:S01]  /*4320*/  SHF.R.U32.HI R3, RZ, 0xe, R9 ;  /* 0x0000000eff037819 */ /* 0x000fe20000011609 */
[C---:B------:R-:W-:Y:S01]  /*4330*/  IMAD R47, R52.reuse, 0x2a, RZ ;  /* 0x0000002a342f7824 */ /* 0x040fe200078e02ff */
[----:B------:R-:W-:Y:S01]  /*4340*/  IADD3 R14, P6, PT, R23, R30, RZ ;  /* 0x0000001e170e7210 */ /* 0x000fe20007fde0ff */
[----:B------:R3:W5:Y:S01]  /*4350*/  @!P1 LDG.E.U16 R206, desc[UR22][R6.64] ;  /* 0x0000001606ce9981 */ /* 0x000762000c1e1500 */
[----:B------:R-:W-:Y:S01]  /*4360*/  LOP3.LUT P3, RZ, R3, 0x1, RZ, 0xc0, !PT ;  /* 0x0000000103ff7812 */ /* 0x000fe2000786c0ff */
[----:B------:R-:W-:Y:S01]  /*4370*/  IMAD R3, R52, 0x11, RZ ;  /* 0x0000001134037824 */ /* 0x000fe200078e02ff */
[----:B0-----:R-:W-:-:S02]  /*4380*/  PRMT R12, RZ, 0x7610, R12 ;  /* 0x00007610ff0c7816 */ /* 0x001fc4000000000c */
[----:B------:R-:W-:Y:S01]  /*4390*/  PRMT R191, RZ, 0x7610, R191 ;  /* 0x00007610ffbf7816 */ /* 0x000fe200000000bf */
[C---:B------:R-:W-:Y:S01]  /*43a0*/  IMAD R216, R52.reuse, 0x5, RZ ;  /* 0x0000000534d87824 */ /* 0x040fe200078e02ff */
[-C--:B------:R-:W-:Y:S01]  /*43b0*/  LEA.HI.X.SX32 R15, R3, R31.reuse, 0x1, P6 ;  /* 0x0000001f030f7211 */ /* 0x080fe200030f0eff */
[C---:B------:R-:W-:Y:S01]  /*43c0*/  IMAD R43, R52.reuse, 0x2c, RZ ;  /* 0x0000002c342b7824 */ /* 0x040fe200078e02ff */
[--C-:B------:R-:W-:Y:S02]  /*43d0*/  SHF.R.U32.HI R8, RZ, 0xd, R9.reuse ;  /* 0x0000000dff087819 */ /* 0x100fe40000011609 */
[----:B------:R-:W-:Y:S01]  /*43e0*/  PRMT R200, RZ, 0x7610, R200 ;  /* 0x00007610ffc87816 */ /* 0x000fe200000000c8 */
[C---:B------:R-:W-:Y:S01]  /*43f0*/  IMAD R55, R52.reuse, 0x16, RZ ;  /* 0x0000001634377824 */ /* 0x040fe200078e02ff */
[C---:B--2---:R-:W-:Y:S01]  /*4400*/  LEA R4, P6, R52.reuse, R30, 0x3 ;  /* 0x0000001e34047211 */ /* 0x044fe200078c18ff */
[----:B------:R0:W5:Y:S01]  /*4410*/  @P3 LDG.E.U16 R12, desc[UR22][R14.64] ;  /* 0x000000160e0c3981 */ /* 0x000162000c1e1500 */
[----:B------:R-:W-:Y:S01]  /*4420*/  SHF.R.U32.HI R3, RZ, 0xc, R9 ;  /* 0x0000000cff037819 */ /* 0x000fe20000011609 */
[----:B------:R-:W-:Y:S01]  /*4430*/  IMAD R41, R52, 0x2e, RZ ;  /* 0x0000002e34297824 */ /* 0x000fe200078e02ff */
[----:B------:R-:W-:Y:S01]  /*4440*/  LOP3.LUT P1, RZ, R8, 0x1, RZ, 0xc0, !PT ;  /* 0x0000000108ff7812 */ /* 0x000fe2000782c0ff */
[----:B------:R-:W-:Y:S01]  /*4450*/  IMAD R220, R52, 0xc, RZ ;  /* 0x0000000c34dc7824 */ /* 0x000fe200078e02ff */
[----:B------:R-:W-:-:S02]  /*4460*/  LEA.HI.X.SX32 R5, R215, R31, 0x1, P6 ;  /* 0x0000001fd7057211 */ /* 0x000fc400030f0eff */
[----:B------:R-:W-:Y:S02]  /*4470*/  PRMT R189, RZ, 0x7610, R189 ;  /* 0x00007610ffbd7816 */ /* 0x000fe400000000bd */
[----:B------:R-:W-:Y:S01]  /*4480*/  PRMT R188, RZ, 0x7610, R188 ;  /* 0x00007610ffbc7816 */ /* 0x000fe200000000bc */
[----:B------:R2:W5:Y:S01]  /*4490*/  @!P5 LDG.E.U16 R199, desc[UR22][R4.64] ;  /* 0x0000001604c7d981 */ /* 0x000562000c1e1500 */
[----:B------:R-:W-:Y:S01]  /*44a0*/  LOP3.LUT P3, RZ, R3, 0x1, RZ, 0xc0, !PT ;  /* 0x0000000103ff7812 */ /* 0x000fe2000786c0ff */
[----:B------:R-:W-:Y:S01]  /*44b0*/  VIADD R3, R10, 0xfffffffa ;  /* 0xfffffffa0a037836 */ /* 0x000fe20000000000 */
[-C--:B---3--:R-:W-:Y:S01]  /*44c0*/  IADD3 R6, P6, PT, R51, R30.reuse, RZ ;  /* 0x0000001e33067210 */ /* 0x088fe20007fde0ff */
[C---:B------:R-:W-:Y:S01]  /*44d0*/  IMAD R33, R52.reuse, 0x30, RZ ;  /* 0x0000003034217824 */ /* 0x040fe200078e02ff */
[----:B------:R-:W-:Y:S02]  /*44e0*/  PRMT R13, RZ, 0x7610, R13 ;  /* 0x00007610ff0d7816 */ /* 0x000fe4000000000d */
[----:B------:R-:W-:Y:S01]  /*44f0*/  PRMT R192, RZ, 0x7610, R192 ;  /* 0x00007610ffc07816 */ /* 0x000fe200000000c0 */
[C---:B------:R-:W-:Y:S01]  /*4500*/  IMAD R29, R52.reuse, 0x32, RZ ;  /* 0x00000032341d7824 */ /* 0x040fe200078e02ff */
[----:B------:R-:W-:Y:S01]  /*4510*/  ISETP.GE.U32.AND P5, PT, R3, 0x7fffffbb, PT ;  /* 0x7fffffbb0300780c */ /* 0x000fe20003fa6070 */
[C---:B------:R-:W-:Y:S01]  /*4520*/  IMAD R3, R52.reuse, 0x13, RZ ;  /* 0x0000001334037824 */ /* 0x040fe200078e02ff */
[-C--:B------:R-:W-:Y:S01]  /*4530*/  LEA.HI.X.SX32 R7, R25, R31.reuse, 0x1, P6 ;  /* 0x0000001f19077211 */ /* 0x080fe200030f0eff */
[C---:B------:R-:W-:Y:S01]  /*4540*/  IMAD R214, R52.reuse, 0x6, RZ ;  /* 0x0000000634d67824 */ /* 0x040fe200078e02ff */
[-C--:B0-----:R-:W-:Y:S01]  /*4550*/  IADD3 R14, P6, PT, R49, R30.reuse, RZ ;  /* 0x0000001e310e7210 */ /* 0x081fe20007fde0ff */
[----:B------:R-:W-:Y:S01]  /*4560*/  IMAD R212, R52, 0x3, RZ ;  /* 0x0000000334d47824 */ /* 0x000fe200078e02ff */
[----:B------:R-:W-:Y:S01]  /*4570*/  SHF.R.U32.HI R8, RZ, 0xb, R9 ;  /* 0x0000000bff087819 */ /* 0x000fe20000011609 */
[----:B------:R-:W5:Y:S01]  /*4580*/  @P1 LDG.E.U16 R13, desc[UR22][R6.64] ;  /* 0x00000016060d1981 */ /* 0x000f62000c1e1500 */
[-C--:B------:R-:W-:Y:S01]  /*4590*/  LEA.HI.X.SX32 R15, R3, R31.reuse, 0x1, P6 ;  /* 0x0000001f030f7211 */ /* 0x080fe200030f0eff */
[----:B------:R-:W-:Y:S01]  /*45a0*/  VIADD R3, R10, 0xfffffff3 ;  /* 0xfffffff30a037836 */ /* 0x000fe20000000000 */
[----:B--2---:R-:W-:Y:S01]  /*45b0*/  IADD3 R4, P6, PT, R17, R30, RZ ;  /* 0x0000001e11047210 */ /* 0x004fe20007fde0ff */
[----:B------:R-:W-:Y:S01]  /*45c0*/  IMAD R35, R52, 0x34, RZ ;  /* 0x0000003434237824 */ /* 0x000fe200078e02ff */
[----:B------:R-:W-:Y:S01]  /*45d0*/  LOP3.LUT P1, RZ, R8, 0x1, RZ, 0xc0, !PT ;  /* 0x0000000108ff7812 */ /* 0x000fe2000782c0ff */
[----:B------:R0:W5:Y:S01]  /*45e0*/  @P3 LDG.E.U16 R190, desc[UR22][R14.64] ;  /* 0x000000160ebe3981 */ /* 0x000162000c1e1500 */
[----:B------:R-:W-:-:S02]  /*45f0*/  LEA.HI.X.SX32 R5, R223, R31, 0x1, P6 ;  /* 0x0000001fdf057211 */ /* 0x000fc400030f0eff */
[----:B------:R-:W-:Y:S01]  /*4600*/  PRMT R207, RZ, 0x7610, R207 ;  /* 0x00007610ffcf7816 */ /* 0x000fe200000000cf */
[C---:B------:R-:W-:Y:S01]  /*4610*/  IMAD R57, R52.reuse, 0x1a, RZ ;  /* 0x0000001a34397824 */ /* 0x040fe200078e02ff */
[----:B------:R-:W-:Y:S01]  /*4620*/  ISETP.GE.U32.AND P3, PT, R3, 0x7fffffb4, PT ;  /* 0x7fffffb40300780c */ /* 0x000fe20003f66070 */
[----:B------:R2:W5:Y:S01]  /*4630*/  @!P0 LDG.E.U16 R195, desc[UR22][R4.64] ;  /* 0x0000001604c38981 */ /* 0x000562000c1e1500 */
[----:B------:R-:W-:Y:S02]  /*4640*/  IADD3 R16, P6, PT, R27, R30, RZ ;  /* 0x0000001e1b107210 */ /* 0x000fe40007fde0ff */
[----:B------:R-:W-:Y:S02]  /*4650*/  PRMT R62, RZ, 0x7610, R62 ;  /* 0x00007610ff3e7816 */ /* 0x000fe4000000003e */
[----:B------:R-:W-:Y:S01]  /*4660*/  PRMT R201, RZ, 0x7610, R201 ;  /* 0x00007610ffc97816 */ /* 0x000fe200000000c9 */
[----:B------:R-:W-:Y:S01]  /*4670*/  IMAD R217, R52, 0xe, RZ ;  /* 0x0000000e34d97824 */ /* 0x000fe200078e02ff */
[----:B------:R-:W-:-:S02]  /*4680*/  SHF.R.U32.HI R3, RZ, 0xf, R9 ;  /* 0x0000000fff037819 */ /* 0x000fc40000011609 */
[----:B------:R-:W-:Y:S01]  /*4690*/  PRMT R63, RZ, 0x7610, R63 ;  /* 0x00007610ff3f7816 */ /* 0x000fe2000000003f */
[C---:B------:R-:W-:Y:S01]  /*46a0*/  IMAD R213, R52.reuse, 0x7, RZ ;  /* 0x0000000734d57824 */ /* 0x040fe200078e02ff */
[----:B0-----:R-:W-:Y:S01]  /*46b0*/  PRMT R14, RZ, 0x7610, R14 ;  /* 0x00007610ff0e7816 */ /* 0x001fe2000000000e */
[C---:B------:R-:W-:Y:S01]  /*46c0*/  IMAD R61, R52.reuse, 0x1c, RZ ;  /* 0x0000001c343d7824 */ /* 0x040fe200078e02ff */
[-C--:B------:R-:W-:Y:S02]  /*46d0*/  LEA.HI.X.SX32 R17, R17, R31.reuse, 0x1, P6 ;  /* 0x0000001f11117211 */ /* 0x080fe400030f0eff */
[----:B------:R-:W-:Y:S02]  /*46e0*/  PRMT R202, RZ, 0x7610, R202 ;  /* 0x00007610ffca7816 */ /* 0x000fe400000000ca */
[----:B------:R-:W-:Y:S01]  /*46f0*/  PRMT R194, RZ, 0x7610, R194 ;  /* 0x00007610ffc27816 */ /* 0x000fe200000000c2 */
[----:B------:R-:W5:Y:S01]  /*4700*/  @P1 LDG.E.U16 R14, desc[UR22][R16.64] ;  /* 0x00000016100e1981 */ /* 0x000f62000c1e1500 */
[----:B------:R-:W-:Y:S01]  /*4710*/  LOP3.LUT P0, RZ, R3, 0x1, RZ, 0xc0, !PT ;  /* 0x0000000103ff7812 */ /* 0x000fe2000780c0ff */
[----:B------:R-:W-:Y:S01]  /*4720*/  IMAD.SHL.U32 R3, R52, 0x10, RZ ;  /* 0x0000001034037824 */ /* 0x000fe200078e00ff */
[--C-:B------:R-:W-:Y:S01]  /*4730*/  SHF.R.U32.HI R7, RZ, 0xa, R9.reuse ;  /* 0x0000000aff077819 */ /* 0x100fe20000011609 */
[----:B------:R-:W-:Y:S01]  /*4740*/  VIADD R22, R10, 0xffffffc6 ;  /* 0xffffffc60a167836 */ /* 0x000fe20000000000 */
[-C--:B------:R-:W-:Y:S01]  /*4750*/  LEA R6, P6, R52, R30.reuse, 0x5 ;  /* 0x0000001e34067211 */ /* 0x080fe200078c28ff */
[C---:B------:R-:W-:Y:S01]  /*4760*/  VIADD R20, R10.reuse, 0xffffffc7 ;  /* 0xffffffc70a147836 */ /* 0x040fe20000000000 */
[----:B------:R-:W-:Y:S01]  /*4770*/  LOP3.LUT P1, RZ, R7, 0x1, RZ, 0xc0, !PT ;  /* 0x0000000107ff7812 */ /* 0x000fe2000782c0ff */
[----:B------:R-:W-:Y:S01]  /*4780*/  VIADD R24, R10, 0xffffffc2 ;  /* 0xffffffc20a187836 */ /* 0x000fe20000000000 */
[-C--:B------:R-:W-:Y:S01]  /*4790*/  LEA.HI.X.SX32 R7, R3, R31.reuse, 0x1, P6 ;  /* 0x0000001f03077211 */ /* 0x080fe200030f0eff */
[----:B------:R-:W-:Y:S01]  /*47a0*/  IMAD R3, R52, 0x15, RZ ;  /* 0x0000001534037824 */ /* 0x000fe200078e02ff */
[----:B------:R-:W-:Y:S01]  /*47b0*/  IADD3 R18, P6, PT, R47, R30, RZ ;  /* 0x0000001e2f127210 */ /* 0x000fe20007fde0ff */
[C---:B------:R-:W-:Y:S01]  /*47c0*/  VIADD R26, R10.reuse, 0xffffffde ;  /* 0xffffffde0a1a7836 */ /* 0x040fe20000000000 */
[----:B--2---:R-:W-:Y:S01]  /*47d0*/  SHF.R.U32.HI R4, RZ, 0x9, R9 ;  /* 0x00000009ff047819 */ /* 0x004fe20000011609 */
[----:B------:R0:W5:Y:S01]  /*47e0*/  @P0 LDG.E.U16 R191, desc[UR22][R6.64] ;  /* 0x0000001606bf0981 */ /* 0x000162000c1e1500 */
[----:B------:R-:W-:Y:S01]  /*47f0*/  PRMT R15, RZ, 0x7610, R15 ;  /* 0x00007610ff0f7816 */ /* 0x000fe2000000000f */
[----:B------:R-:W-:Y:S01]  /*4800*/  VIADD R48, R10, 0xffffffd2 ;  /* 0xffffffd20a307836 */ /* 0x000fe20000000000 */
[----:B------:R-:W-:Y:S01]  /*4810*/  LEA.HI.X.SX32 R19, R3, R31, 0x1, P6 ;  /* 0x0000001f03137211 */ /* 0x000fe200030f0eff */
[----:B------:R-:W-:Y:S01]  /*4820*/  IMAD R210, R52, 0x9, RZ ;  /* 0x0000000934d27824 */ /* 0x000fe200078e02ff */
[----:B------:R-:W-:-:S02]  /*4830*/  LOP3.LUT P0, RZ, R4, 0x1, RZ, 0xc0, !PT ;  /* 0x0000000104ff7812 */ /* 0x000fc4000780c0ff */
[----:B------:R-:W-:Y:S01]  /*4840*/  PRMT R196, RZ, 0x7610, R196 ;  /* 0x00007610ffc47816 */ /* 0x000fe200000000c4 */
[----:B------:R2:W5:Y:S01]  /*4850*/  @P1 LDG.E.U16 R15, desc[UR22][R18.64] ;  /* 0x00000016120f1981 */ /* 0x000562000c1e1500 */
[-C--:B------:R-:W-:Y:S01]  /*4860*/  IADD3 R4, P6, PT, R223, R30.reuse, RZ ;  /* 0x0000001edf047210 */ /* 0x080fe20007fde0ff */
[C---:B------:R-:W-:Y:S01]  /*4870*/  IMAD R222, R52.reuse, 0xb, RZ ;  /* 0x0000000b34de7824 */ /* 0x040fe200078e02ff */
[----:B------:R-:W-:Y:S01]  /*4880*/  SHF.R.U32.HI R3, RZ, 0x8, R9 ;  /* 0x00000008ff037819 */ /* 0x000fe20000011609 */
[----:B------:R-:W-:Y:S01]  /*4890*/  IMAD R219, R52, 0xd, RZ ;  /* 0x0000000d34db7824 */ /* 0x000fe200078e02ff */
[----:B------:R-:W-:Y:S02]  /*48a0*/  LEA.HI.X.SX32 R5, R216, R31, 0x1, P6 ;  /* 0x0000001fd8057211 */ /* 0x000fe400030f0eff */
[----:B------:R-:W-:Y:S01]  /*48b0*/  PRMT R198, RZ, 0x7610, R198 ;  /* 0x00007610ffc67816 */ /* 0x000fe200000000c6 */
[----:B------:R-:W-:Y:S01]  /*48c0*/  IMAD.SHL.U32 R211, R52, 0x8, RZ ;  /* 0x0000000834d37824 */ /* 0x000fe200078e00ff */
[----:B------:R-:W-:Y:S01]  /*48d0*/  LOP3.LUT P1, RZ, R3, 0x1, RZ, 0xc0, !PT ;  /* 0x0000000103ff7812 */ /* 0x000fe2000782c0ff */
[----:B------:R-:W-:Y:S01]  /*48e0*/  VIADD R3, R10, 0xfffffffc ;  /* 0xfffffffc0a037836 */ /* 0x000fe20000000000 */
[----:B0-----:R-:W-:Y:S01]  /*48f0*/  IADD3 R6, P6, PT, R43, R30, RZ ;  /* 0x0000001e2b067210 */ /* 0x001fe20007fde0ff */
[----:B------:R0:W5:Y:S01]  /*4900*/  @!P5 LDG.E.U16 R200, desc[UR22][R4.64] ;  /* 0x0000001604c8d981 */ /* 0x000162000c1e1500 */
[----:B--2---:R-:W-:Y:S01]  /*4910*/  IMAD R19, R52, 0x18, RZ ;  /* 0x0000001834137824 */ /* 0x004fe200078e02ff */
[----:B------:R-:W-:-:S02]  /*4920*/  PRMT R197, RZ, 0x7610, R197 ;  /* 0x00007610ffc57816 */ /* 0x000fc400000000c5 */
[----:B------:R-:W-:Y:S02]  /*4930*/  PRMT R193, RZ, 0x7610, R193 ;  /* 0x00007610ffc17816 */ /* 0x000fe400000000c1 */
[----:B------:R-:W-:Y:S02]  /*4940*/  PRMT R56, RZ, 0x7610, R56 ;  /* 0x00007610ff387816 */ /* 0x000fe40000000038 */
[----:B------:R-:W-:Y:S02]  /*4950*/  PRMT R54, RZ, 0x7610, R54 ;  /* 0x00007610ff367816 */ /* 0x000fe40000000036 */
[----:B------:R-:W-:Y:S01]  /*4960*/  PRMT R50, RZ, 0x7610, R50 ;  /* 0x00007610ff327816 */ /* 0x000fe20000000032 */
[C---:B------:R-:W-:Y:S01]  /*4970*/  IMAD R151, R52.reuse, 0x6e, RZ ;  /* 0x0000006e34977824 */ /* 0x040fe200078e02ff */
[----:B------:R-:W-:Y:S01]  /*4980*/  ISETP.GE.U32.AND P5, PT, R3, 0x7fffffbd, PT ;  /* 0x7fffffbd0300780c */ /* 0x000fe20003fa6070 */
[C---:B------:R-:W-:Y:S01]  /*4990*/  IMAD R3, R52.reuse, 0x17, RZ ;  /* 0x0000001734037824 */ /* 0x040fe200078e02ff */
[----:B------:R-:W-:Y:S01]  /*49a0*/  LEA.HI.X.SX32 R7, R55, R31, 0x1, P6 ;  /* 0x0000001f37077211 */ /* 0x000fe200030f0eff */
[C---:B------:R-:W-:Y:S01]  /*49b0*/  IMAD R155, R52.reuse, 0x72, RZ ;  /* 0x00000072349b7824 */ /* 0x040fe200078e02ff */
[----:B------:R-:W-:Y:S01]  /*49c0*/  IADD3 R16, P6, PT, R41, R30, RZ ;  /* 0x0000001e29107210 */ /* 0x000fe20007fde0ff */
[----:B------:R-:W-:-:S02]  /*49d0*/  IMAD R153, R52, 0x70, RZ ;  /* 0x0000007034997824 */ /* 0x000fc400078e02ff */
[----:B------:R-:W-:Y:S01]  /*49e0*/  IMAD R159, R52, 0x76, RZ ;  /* 0x00000076349f7824 */ /* 0x000fe200078e02ff */
[-C--:B------:R-:W-:Y:S01]  /*49f0*/  LEA.HI.X.SX32 R17, R3, R31.reuse, 0x1, P6 ;  /* 0x0000001f03117211 */ /* 0x080fe200030f0eff */
[----:B------:R-:W-:Y:S01]  /*4a00*/  VIADD R3, R10, 0xfffffff9 ;  /* 0xfffffff90a037836 */ /* 0x000fe20000000000 */
[-C--:B0-----:R-:W-:Y:S01]  /*4a10*/  IADD3 R4, P6, PT, R19, R30.reuse, RZ ;  /* 0x0000001e13047210 */ /* 0x081fe20007fde0ff */
[----:B------:R0:W5:Y:S01]  /*4a20*/  @P0 LDG.E.U16 R188, desc[UR22][R6.64] ;  /* 0x0000001606bc0981 */ /* 0x000162000c1e1500 */
[C---:B------:R-:W-:Y:S02]  /*4a30*/  IMAD R157, R52.reuse, 0x74, RZ ;  /* 0x00000074349d7824 */ /* 0x040fe400078e02ff */
[----:B------:R-:W-:Y:S01]  /*4a40*/  IMAD R149, R52, 0x3b, RZ ;  /* 0x0000003b34957824 */ /* 0x000fe200078e02ff */
[----:B------:R2:W5:Y:S01]  /*4a50*/  @P1 LDG.E.U16 R189, desc[UR22][R16.64] ;  /* 0x0000001610bd1981 */ /* 0x000562000c1e1500 */
[-C--:B------:R-:W-:Y:S01]  /*4a60*/  LEA.HI.X.SX32 R5, R220, R31.reuse, 0x1, P6 ;  /* 0x0000001fdc057211 */ /* 0x080fe200030f0eff */
[C---:B------:R-:W-:Y:S01]  /*4a70*/  IMAD R161, R52.reuse, 0x78, RZ ;  /* 0x0000007834a17824 */ /* 0x040fe200078e02ff */
[----:B------:R-:W-:Y:S01]  /*4a80*/  ISETP.GE.U32.AND P1, PT, R3, 0x7fffffba, PT ;  /* 0x7fffffba0300780c */ /* 0x000fe20003f26070 */
[C---:B------:R-:W-:Y:S01]  /*4a90*/  IMAD R163, R52.reuse, 0x7c, RZ ;  /* 0x0000007c34a37824 */ /* 0x040fe200078e02ff */
[----:B------:R-:W-:Y:S01]  /*4aa0*/  SHF.R.U32.HI R3, RZ, 0x6, R9 ;  /* 0x00000006ff037819 */ /* 0x000fe20000011609 */
[----:B------:R3:W5:Y:S01]  /*4ab0*/  @!P3 LDG.E.U16 R192, desc[UR22][R4.64] ;  /* 0x0000001604c0b981 */ /* 0x000762000c1e1500 */
[----:B0-----:R-:W-:Y:S01]  /*4ac0*/  IADD3 R6, P6, PT, R33, R30, RZ ;  /* 0x0000001e21067210 */ /* 0x001fe20007fde0ff */
[----:B-1----:R-:W0:Y:S01]  /*4ad0*/  LDCU UR4, c[0x0][0x3b0] ;  /* 0x00007600ff0477ac */ /* 0x002e220008000800 */
[----:B------:R-:W-:Y:S01]  /*4ae0*/  LOP3.LUT P3, RZ, R3, 0x1, RZ, 0xc0, !PT ;  /* 0x0000000103ff7812 */ /* 0x000fe2000786c0ff */
[----:B------:R-:W-:Y:S01]  /*4af0*/  IMAD R3, R52, 0x19, RZ ;  /* 0x0000001934037824 */ /* 0x000fe200078e02ff */
[----:B------:R-:W-:-:S02]  /*4b00*/  LEA.HI.X.SX32 R7, R19, R31, 0x1, P6 ;  /* 0x0000001f13077211 */ /* 0x000fc400030f0eff */
[-C--:B------:R-:W-:Y:S02]  /*4b10*/  IADD3 R44, P6, PT, R29, R30.reuse, RZ ;  /* 0x0000001e1d2c7210 */ /* 0x080fe40007fde0ff */
[----:B--2---:R-:W-:Y:S02]  /*4b20*/  PRMT R17, RZ, 0x7610, R17 ;  /* 0x00007610ff117816 */ /* 0x004fe40000000011 */
[----:B------:R-:W-:Y:S02]  /*4b30*/  LEA.HI.X.SX32 R45, R3, R31, 0x1, P6 ;  /* 0x0000001f032d7211 */ /* 0x000fe400030f0eff */
[----:B---3--:R-:W-:Y:S02]  /*4b40*/  IADD3 R4, P6, PT, R214, R30, RZ ;  /* 0x0000001ed6047210 */ /* 0x008fe40007fde0ff */
[--C-:B------:R-:W-:Y:S01]  /*4b50*/  SHF.R.U32.HI R3, RZ, 0x5, R9.reuse ;  /* 0x00000005ff037819 */ /* 0x100fe20000011609 */
[----:B------:R1:W5:Y:S01]  /*4b60*/  @P3 LDG.E.U16 R17, desc[UR22][R44.64] ;  /* 0x000000162c113981 */ /* 0x000362000c1e1500 */
[----:B------:R-:W-:-:S02]  /*4b70*/  SHF.R.U32.HI R8, RZ, 0x7, R9 ;  /* 0x00000007ff087819 */ /* 0x000fc40000011609 */
[-C--:B------:R-:W-:Y:S02]  /*4b80*/  LEA.HI.X.SX32 R5, R212, R31.reuse, 0x1, P6 ;  /* 0x0000001fd4057211 */ /* 0x080fe400030f0eff */
[----:B------:R-:W-:Y:S01]  /*4b90*/  LOP3.LUT P3, RZ, R3, 0x1, RZ, 0xc0, !PT ;  /* 0x0000000103ff7812 */ /* 0x000fe2000786c0ff */
[----:B------:R-:W-:Y:S01]  /*4ba0*/  VIADD R3, R10, 0xfffffff1 ;  /* 0xfffffff10a037836 */ /* 0x000fe20000000000 */
[-C--:B------:R-:W-:Y:S01]  /*4bb0*/  IADD3 R18, P6, PT, R220, R30.reuse, RZ ;  /* 0x0000001edc127210 */ /* 0x080fe20007fde0ff */
[----:B------:R2:W5:Y:S01]  /*4bc0*/  @!P5 LDG.E.U16 R207, desc[UR22][R4.64] ;  /* 0x0000001604cfd981 */ /* 0x000562000c1e1500 */
[----:B------:R-:W-:Y:S02]  /*4bd0*/  LOP3.LUT P0, RZ, R8, 0x1, RZ, 0xc0, !PT ;  /* 0x0000000108ff7812 */ /* 0x000fe4000780c0ff */
[----:B------:R-:W-:Y:S02]  /*4be0*/  LEA.HI.X.SX32 R19, R214, R31, 0x1, P6 ;  /* 0x0000001fd6137211 */ /* 0x000fe400030f0eff */
[----:B------:R-:W-:-:S02]  /*4bf0*/  IADD3 R58, P6, PT, R35, R30, RZ ;  /* 0x0000001e233a7210 */ /* 0x000fc40007fde0ff */
[----:B------:R-:W-:Y:S02]  /*4c00*/  ISETP.GE.U32.AND P5, PT, R3, 0x7fffffb2, PT ;  /* 0x7fffffb20300780c */ /* 0x000fe40003fa6070 */
[----:B------:R-:W-:Y:S01]  /*4c10*/  PRMT R16, RZ, 0x7610, R16 ;  /* 0x00007610ff107816 */ /* 0x000fe20000000010 */
[----:B-1----:R-:W-:Y:S01]  /*4c20*/  IMAD R45, R52, 0x36, RZ ;  /* 0x00000036342d7824 */ /* 0x002fe200078e02ff */
[----:B------:R-:W-:Y:S01]  /*4c30*/  SHF.R.U32.HI R3, RZ, 0x4, R9 ;  /* 0x00000004ff037819 */ /* 0x000fe20000011609 */
[C---:B------:R-:W-:Y:S01]  /*4c40*/  VIADD R8, R10.reuse, 0xfffffff8 ;  /* 0xfffffff80a087836 */ /* 0x040fe20000000000 */
[----:B------:R-:W-:Y:S01]  /*4c50*/  LEA.HI.X.SX32 R59, R57, R31, 0x1, P6 ;  /* 0x0000001f393b7211 */ /* 0x000fe200030f0eff */
[----:B--2---:R-:W-:Y:S01]  /*4c60*/  VIADD R4, R10, 0xfffffff6 ;  /* 0xfffffff60a047836 */ /* 0x004fe20000000000 */
[----:B------:R-:W-:Y:S01]  /*4c70*/  LOP3.LUT P6, RZ, R3, 0x1, RZ, 0xc0, !PT ;  /* 0x0000000103ff7812 */ /* 0x000fe200078cc0ff */
[----:B------:R1:W5:Y:S01]  /*4c80*/  @P0 LDG.E.U16 R16, desc[UR22][R6.64] ;  /* 0x0000001606100981 */ /* 0x000362000c1e1500 */
[----:B------:R-:W-:-:S03]  /*4c90*/  IMAD R3, R52, 0x1b, RZ ;  /* 0x0000001b34037824 */ /* 0x000fc600078e02ff */
[----:B------:R-:W5:Y:S01]  /*4ca0*/  @P3 LDG.E.U16 R62, desc[UR22][R58.64] ;  /* 0x000000163a3e3981 */ /* 0x000f62000c1e1500 */
[----:B------:R-:W-:-:S03]  /*4cb0*/  ISETP.GE.U32.AND P0, PT, R8, 0x7fffffb9, PT ;  /* 0x7fffffb90800780c */ /* 0x000fc60003f06070 */
[----:B------:R2:W5:Y:S01]  /*4cc0*/  @!P1 LDG.E.U16 R201, desc[UR22][R18.64] ;  /* 0x0000001612c99981 */ /* 0x000562000c1e1500 */
[----:B-1----:R-:W-:-:S04]  /*4cd0*/  IADD3 R6, P3, PT, R45, R30, RZ ;  /* 0x0000001e2d067210 */ /* 0x002fc80007f7e0ff */
[----:B------:R-:W-:Y:S01]  /*4ce0*/  LEA.HI.X.SX32 R7, R3, R31, 0x1, P3 ;  /* 0x0000001f03077211 */ /* 0x000fe200018f0eff */
[----:B------:R-:W-:Y:S01]  /*4cf0*/  VIADD R3, R10, 0xfffffff4 ;  /* 0xfffffff40a037836 */ /* 0x000fe20000000000 */
[----:B--2---:R-:W-:-:S03]  /*4d00*/  IADD3 R18, P3, PT, R217, R30, RZ ;  /* 0x0000001ed9127210 */ /* 0x004fc60007f7e0ff */
[----:B------:R1:W5:Y:S01]  /*4d10*/  @P6 LDG.E.U16 R63, desc[UR22][R6.64] ;  /* 0x00000016063f6981 */ /* 0x000362000c1e1500 */
[----:B------:R-:W-:Y:S01]  /*4d20*/  ISETP.GE.U32.AND P1, PT, R4, 0x7fffffb7, PT ;  /* 0x7fffffb70400780c */ /* 0x000fe20003f26070 */
[C---:B------:R-:W-:Y:S01]  /*4d30*/  VIADD R8, R10.reuse, 0xffffffcc ;  /* 0xffffffcc0a087836 */ /* 0x040fe20000000000 */
[-C--:B------:R-:W-:Y:S02]  /*4d40*/  LEA.HI.X.SX32 R19, R213, R31.reuse, 0x1, P3 ;  /* 0x0000001fd5137211 */ /* 0x080fe400018f0eff */
[----:B------:R-:W-:Y:S02]  /*4d50*/  IADD3 R4, P6, PT, R61, R30, RZ ;  /* 0x0000001e3d047210 */ /* 0x000fe40007fde0ff */
[----:B------:R-:W-:Y:S01]  /*4d60*/  ISETP.GE.U32.AND P3, PT, R3, 0x7fffffb5, PT ;  /* 0x7fffffb50300780c */ /* 0x000fe20003f66070 */
[----:B------:R-:W-:Y:S01]  /*4d70*/  VIADD R3, R10, 0xffffffcd ;  /* 0xffffffcd0a037836 */ /* 0x000fe20000000000 */
[----:B------:R-:W-:Y:S01]  /*4d80*/  LEA.HI.X.SX32 R5, R217, R31, 0x1, P6 ;  /* 0x0000001fd9057211 */ /* 0x000fe200030f0eff */
[----:B------:R2:W5:Y:S01]  /*4d90*/  @!P0 LDG.E.U16 R202, desc[UR22][R18.64] ;  /* 0x0000001612ca8981 */ /* 0x000562000c1e1500 */
[----:B------:R-:W-:Y:S01]  /*4da0*/  ISETP.GE.U32.AND P6, PT, R8, 0x7fffff8d, PT ;  /* 0x7fffff8d0800780c */ /* 0x000fe20003fc6070 */
[C---:B------:R-:W-:Y:S01]  /*4db0*/  VIADD R8, R10.reuse, 0xffffffce ;  /* 0xffffffce0a087836 */ /* 0x040fe20000000000 */
[----:B------:R-:W-:Y:S01]  /*4dc0*/  ISETP.GE.U32.AND P0, PT, R3, 0x7fffff8e, PT ;  /* 0x7fffff8e0300780c */ /* 0x000fe20003f06070 */
[----:B------:R-:W-:Y:S01]  /*4dd0*/  VIADD R3, R10, 0xffffffcf ;  /* 0xffffffcf0a037836 */ /* 0x000fe20000000000 */
[----:B------:R3:W5:Y:S02]  /*4de0*/  @!P5 LDG.E.U16 R194, desc[UR22][R4.64] ;  /* 0x0000001604c2d981 */ /* 0x000764000c1e1500 */
[----:B------:R-:W-:-:S02]  /*4df0*/  ISETP.GE.U32.AND P5, PT, R8, 0x7fffff8f, PT ;  /* 0x7fffff8f0800780c */ /* 0x000fc40003fa6070 */
[----:B------:R-:W-:Y:S02]  /*4e00*/  SEL R8, RZ, 0x1, P6 ;  /* 0x00000001ff087807 */ /* 0x000fe40003000000 */
[----:B------:R-:W-:Y:S01]  /*4e10*/  ISETP.GE.U32.AND P6, PT, R3, 0x7fffff90, PT ;  /* 0x7fffff900300780c */ /* 0x000fe20003fc6070 */
[C---:B------:R-:W-:Y:S02]  /*4e20*/  VIADD R3, R10.reuse, 0xffffffc9 ;  /* 0xffffffc90a037836 */ /* 0x040fe40000000000 */
[C---:B-1----:R-:W-:Y:S01]  /*4e30*/  VIADD R6, R10.reuse, 0xffffffc8 ;  /* 0xffffffc80a067836 */ /* 0x042fe20000000000 */
[----:B------:R-:W-:Y:S02]  /*4e40*/  SEL R7, RZ, 0x4, P5 ;  /* 0x00000004ff077807 */ /* 0x000fe40002800000 */
[----:B--2---:R-:W-:Y:S02]  /*4e50*/  SEL R19, RZ, 0x1fffe, P0 ;  /* 0x0001fffeff137807 */ /* 0x004fe40000000000 */
[----:B------:R-:W-:Y:S01]  /*4e60*/  ISETP.GE.U32.AND P5, PT, R3, 0x7fffff8a, PT ;  /* 0x7fffff8a0300780c */ /* 0x000fe20003fa6070 */
[----:B------:R-:W-:Y:S01]  /*4e70*/  VIADD R3, R10, 0xffffffcb ;  /* 0xffffffcb0a037836 */ /* 0x000fe20000000000 */
[----:B------:R-:W-:Y:S01]  /*4e80*/  ISETP.GE.U32.AND P0, PT, R6, 0x7fffff89, PT ;  /* 0x7fffff890600780c */ /* 0x000fe20003f06070 */
[C---:B------:R-:W-:Y:S01]  /*4e90*/  VIADD R6, R10.reuse, 0xffffffca ;  /* 0xffffffca0a067836 */ /* 0x040fe20000000000 */
[----:B---3--:R-:W-:Y:S01]  /*4ea0*/  SEL R4, RZ, 0x7fff8, P6 ;  /* 0x0007fff8ff047807 */ /* 0x008fe20003000000 */
[----:B------:R-:W-:Y:S01]  /*4eb0*/  VIADD R5, R10, 0xffffffc4 ;  /* 0xffffffc40a057836 */ /* 0x000fe20000000000 */
[----:B------:R-:W-:-:S02]  /*4ec0*/  SEL R18, RZ, 0x1, P0 ;  /* 0x00000001ff127807 */ /* 0x000fc40000000000 */
[----:B------:R-:W-:Y:S01]  /*4ed0*/  ISETP.GE.U32.AND P0, PT, R3, 0x7fffff8c, PT ;  /* 0x7fffff8c0300780c */ /* 0x000fe20003f06070 */
[----:B------:R-:W-:Y:S01]  /*4ee0*/  VIADD R3, R10, 0xffffffc5 ;  /* 0xffffffc50a037836 */ /* 0x000fe20000000000 */
[----:B------:R-:W-:Y:S02]  /*4ef0*/  ISETP.GE.U32.AND P6, PT, R6, 0x7fffff8b, PT ;  /* 0x7fffff8b0600780c */ /* 0x000fe40003fc6070 */
[----:B------:R-:W-:Y:S02]  /*4f00*/  SEL R59, RZ, 0x1fffe, P5 ;  /* 0x0001fffeff3b7807 */ /* 0x000fe40002800000 */
[----:B------:R-:W-:Y:S02]  /*4f10*/  ISETP.GE.U32.AND P5, PT, R5, 0x7fffff85, PT ;  /* 0x7fffff850500780c */ /* 0x000fe40003fa6070 */
[----:B------:R-:W-:Y:S02]  /*4f20*/  SEL R5, RZ, 0x4, P6 ;  /* 0x00000004ff057807 */ /* 0x000fe40003000000 */
[----:B------:R-:W-:Y:S01]  /*4f30*/  ISETP.GE.U32.AND P6, PT, R3, 0x7fffff86, PT ;  /* 0x7fffff860300780c */ /* 0x000fe20003fc6070 */
[----:B------:R-:W-:Y:S01]  /*4f40*/  VIADD R3, R10, 0xffffffc1 ;  /* 0xffffffc10a037836 */ /* 0x000fe20000000000 */
[----:B------:R-:W-:-:S02]  /*4f50*/  SEL R6, RZ, 0x7fff8, P0 ;  /* 0x0007fff8ff067807 */ /* 0x000fc40000000000 */
[----:B------:R-:W-:Y:S02]  /*4f60*/  ISETP.GE.U32.AND P0, PT, R22, 0x7fffff87, PT ;  /* 0x7fffff871600780c */ /* 0x000fe40003f06070 */
[----:B------:R-:W-:Y:S02]  /*4f70*/  SEL R67, RZ, 0x1fffe, P6 ;  /* 0x0001fffeff437807 */ /* 0x000fe40003000000 */
[----:B------:R-:W-:Y:S02]  /*4f80*/  SEL R22, RZ, 0x1, P5 ;  /* 0x00000001ff167807 */ /* 0x000fe40002800000 */
[----:B------:R-:W-:Y:S01]  /*4f90*/  ISETP.GE.U32.AND P6, PT, R3, 0x7fffff82, PT ;  /* 0x7fffff820300780c */ /* 0x000fe20003fc6070 */
[----:B------:R-:W-:Y:S01]  /*4fa0*/  VIADD R3, R10, 0xffffffc3 ;  /* 0xffffffc30a037836 */ /* 0x000fe20000000000 */
[----:B------:R-:W-:Y:S02]  /*4fb0*/  ISETP.GE.U32.AND P5, PT, R20, 0x7fffff88, PT ;  /* 0x7fffff881400780c */ /* 0x000fe40003fa6070 */
[----:B------:R-:W-:-:S02]  /*4fc0*/  SEL R20, RZ, 0x4, P0 ;  /* 0x00000004ff147807 */ /* 0x000fc40000000000 */
[----:B------:R-:W-:Y:S01]  /*4fd0*/  ISETP.GE.U32.AND P0, PT, R24, 0x7fffff83, PT ;  /* 0x7fffff831800780c */ /* 0x000fe20003f06070 */
[C---:B------:R-:W-:Y:S01]  /*4fe0*/  VIADD R24, R10.reuse, 0xffffffdc ;  /* 0xffffffdc0a187836 */ /* 0x040fe20000000000 */
[----:B------:R-:W-:Y:S02]  /*4ff0*/  SEL R65, RZ, 0x7fff8, P5 ;  /* 0x0007fff8ff417807 */ /* 0x000fe40002800000 */
[----:B------:R-:W-:Y:S01]  /*5000*/  ISETP.GE.U32.AND P5, PT, R3, 0x7fffff84, PT ;  /* 0x7fffff840300780c */ /* 0x000fe20003fa6070 */
[----:B------:R-:W-:Y:S01]  /*5010*/  VIADD R3, R10, 0xffffffdd ;  /* 0xffffffdd0a037836 */ /* 0x000fe20000000000 */
[----:B------:R-:W-:Y:S02]  /*5020*/  SEL R71, RZ, 0x1fffe, P6 ;  /* 0x0001fffeff477807 */ /* 0x000fe40003000000 */
[----:B------:R-:W-:Y:S02]  /*5030*/  ISETP.GE.U32.AND P6, PT, R24, 0x7fffff9d, PT ;  /* 0x7fffff9d1800780c */ /* 0x000fe40003fc6070 */
[----:B------:R-:W-:-:S02]  /*5040*/  SEL R24, RZ, 0x4, P0 ;  /* 0x00000004ff187807 */ /* 0x000fc40000000000 */
[----:B------:R-:W-:Y:S01]  /*5050*/  ISETP.GE.U32.AND P0, PT, R3, 0x7fffff9e, PT ;  /* 0x7fffff9e0300780c */ /* 0x000fe20003f06070 */
[C---:B------:R-:W-:Y:S01]  /*5060*/  VIADD R3, R10.reuse, 0xffffffdf ;  /* 0xffffffdf0a037836 */ /* 0x040fe20000000000 */
[----:B------:R-:W-:Y:S02]  /*5070*/  SEL R32, RZ, 0x1, P6 ;  /* 0x00000001ff207807 */ /* 0x000fe40003000000 */
[----:B------:R-:W-:Y:S02]  /*5080*/  SEL R69, RZ, 0x7fff8, P5 ;  /* 0x0007fff8ff457807 */ /* 0x000fe40002800000 */
[----:B------:R-:W-:Y:S01]  /*5090*/  ISETP.GE.U32.AND P6, PT, R3, 0x7fffffa0, PT ;  /* 0x7fffffa00300780c */ /* 0x000fe20003fc6070 */
[----:B------:R-:W-:Y:S01]  /*50a0*/  VIADD R3, R10, 0xffffffd9 ;  /* 0xffffffd90a037836 */ /* 0x000fe20000000000 */
[----:B------:R-:W-:Y:S01]  /*50b0*/  ISETP.GE.U32.AND P5, PT, R26, 0x7fffff9f, PT ;  /* 0x7fffff9f1a00780c */ /* 0x000fe20003fa6070 */
[----:B------:R-:W-:Y:S01]  /*50c0*/  VIADD R26, R10, 0xffffffd8 ;  /* 0xffffffd80a1a7836 */ /* 0x000fe20000000000 */
[----:B------:R-:W-:-:S02]  /*50d0*/  SEL R75, RZ, 0x1fffe, P0 ;  /* 0x0001fffeff4b7807 */ /* 0x000fc40000000000 */
[----:B------:R-:W-:Y:S02]  /*50e0*/  SEL R28, RZ, 0x4, P5 ;  /* 0x00000004ff1c7807 */ /* 0x000fe40002800000 */
[----:B------:R-:W-:Y:S01]  /*50f0*/  ISETP.GE.U32.AND P5, PT, R3, 0x7fffff9a, PT ;  /* 0x7fffff9a0300780c */ /* 0x000fe20003fa6070 */
[----:B------:R-:W-:Y:S01]  /*5100*/  VIADD R3, R10, 0xffffffdb ;  /* 0xffffffdb0a037836 */ /* 0x000fe20000000000 */
        /* <DEDUP_REMOVED lines=19> */
[----:B------:R-:W-:-:S03]  /*5240*/  VIADD R26, R10, 0xffffffd0 ;  /* 0xffffffd00a1a7836 */ /* 0x000fc60000000000 */
[----:B------:R-:W-:Y:S02]  /*5250*/  SEL R42, RZ, 0x4, P0 ;  /* 0x00000004ff2a7807 */ /* 0x000fe40000000000 */
[----:B------:R-:W-:Y:S01]  /*5260*/  ISETP.GE.U32.AND P0, PT, R3, 0x7fffff92, PT ;  /* 0x7fffff920300780c */ /* 0x000fe20003f06070 */
[----:B------:R-:W-:Y:S01]  /*5270*/  VIADD R3, R10, 0xffffffc0 ;  /* 0xffffffc00a037836 */ /* 0x000fe20000000000 */
[----:B------:R-:W-:Y:S02]  /*5280*/  SEL R145, RZ, 0x1fffe, P6 ;  /* 0x0001fffeff917807 */ /* 0x000fe40003000000 */
[----:B------:R-:W-:Y:S01]  /*5290*/  ISETP.GE.U32.AND P6, PT, R26, 0x7fffff91, PT ;  /* 0x7fffff911a00780c */ /* 0x000fe20003fc6070 */
[----:B------:R-:W-:Y:S01]  /*52a0*/  VIADD R26, R10, 0xffffffd3 ;  /* 0xffffffd30a1a7836 */ /* 0x000fe20000000000 */
[----:B------:R-:W-:Y:S01]  /*52b0*/  SEL R143, RZ, 0x7fff8, P5 ;  /* 0x0007fff8ff8f7807 */ /* 0x000fe20002800000 */
[----:B------:R-:W-:Y:S01]  /*52c0*/  IMAD.IADD R8, R8, 0x1, R19 ;  /* 0x0000000108087824 */ /* 0x000fe200078e0213 */
[----:B------:R-:W-:-:S02]  /*52d0*/  ISETP.GE.U32.AND P5, PT, R3, 0x7fffff81, PT ;  /* 0x7fffff810300780c */ /* 0x000fc40003fa6070 */
[----:B------:R-:W-:Y:S01]  /*52e0*/  SEL R147, RZ, 0x1fffe, P0 ;  /* 0x0001fffeff937807 */ /* 0x000fe20000000000 */
[----:B------:R-:W-:Y:S01]  /*52f0*/  IMAD.IADD R18, R18, 0x1, R59 ;  /* 0x0000000112127824 */ /* 0x000fe200078e023b */
[----:B------:R-:W-:Y:S02]  /*5300*/  ISETP.GE.U32.AND P0, PT, R26, 0x7fffff94, PT ;  /* 0x7fffff941a00780c */ /* 0x000fe40003f06070 */
[----:B------:R-:W-:Y:S02]  /*5310*/  SEL R26, RZ, 0x1, P5 ;  /* 0x00000001ff1a7807 */ /* 0x000fe40002800000 */
[----:B------:R-:W-:Y:S02]  /*5320*/  LOP3.LUT R8, R8, 0x3, RZ, 0xc0, !PT ;  /* 0x0000000308087812 */ /* 0x000fe400078ec0ff */
[----:B------:R-:W-:Y:S01]  /*5330*/  SEL R46, RZ, 0x1, P6 ;  /* 0x00000001ff2e7807 */ /* 0x000fe20003000000 */
[----:B------:R-:W-:Y:S01]  /*5340*/  IMAD.IADD R26, R26, 0x1, R71 ;  /* 0x000000011a1a7824 */ /* 0x000fe200078e0247 */
[----:B------:R-:W-:-:S02]  /*5350*/  LOP3.LUT R18, R18, 0x3, RZ, 0xc0, !PT ;  /* 0x0000000312127812 */ /* 0x000fc400078ec0ff */
[----:B------:R-:W-:Y:S02]  /*5360*/  ISETP.GE.U32.AND P6, PT, R48, 0x7fffff93, PT ;  /* 0x7fffff933000780c */ /* 0x000fe40003fc6070 */
[----:B------:R-:W-:Y:S01]  /*5370*/  IADD3 R8, PT, PT, R8, R4, R7 ;  /* 0x0000000408087210 */ /* 0x000fe20007ffe007 */
[----:B------:R-:W-:Y:S01]  /*5380*/  IMAD.IADD R40, R40, 0x1, R79 ;  /* 0x0000000128287824 */ /* 0x000fe200078e024f */
[----:B------:R-:W-:Y:S01]  /*5390*/  SHF.R.U32.HI R4, RZ, 0x3, R9 ;  /* 0x00000003ff047819 */ /* 0x000fe20000011609 */
[----:B------:R-:W-:Y:S01]  /*53a0*/  IMAD.IADD R46, R46, 0x1, R147 ;  /* 0x000000012e2e7824 */ /* 0x000fe200078e0293 */
[----:B------:R-:W-:Y:S01]  /*53b0*/  IADD3 R6, PT, PT, R18, R6, R5 ;  /* 0x0000000612067210 */ /* 0x000fe20007ffe005 */
[----:B------:R-:W-:Y:S01]  /*53c0*/  IMAD.IADD R22, R22, 0x1, R67 ;  /* 0x0000000116167824 */ /* 0x000fe200078e0243 */
[----:B------:R-:W-:Y:S01]  /*53d0*/  LOP3.LUT R26, R26, 0x3, RZ, 0xc0, !PT ;  /* 0x000000031a1a7812 */ /* 0x000fe200078ec0ff */
[----:B------:R-:W-:Y:S01]  /*53e0*/  IMAD R59, R52, 0x38, RZ ;  /* 0x00000038343b7824 */ /* 0x000fe200078e02ff */
[----:B------:R-:W-:-:S02]  /*53f0*/  SEL R5, RZ, 0x4, P6 ;  /* 0x00000004ff057807 */ /* 0x000fc40003000000 */
[----:B------:R-:W-:Y:S01]  /*5400*/  LOP3.LUT P6, RZ, R4, 0x1, RZ, 0xc0, !PT ;  /* 0x0000000104ff7812 */ /* 0x000fe200078cc0ff */
[----:B------:R-:W-:Y:S01]  /*5410*/  IMAD.IADD R44, R44, 0x1, R145 ;  /* 0x000000012c2c7824 */ /* 0x000fe200078e0291 */
[----:B------:R-:W-:Y:S02]  /*5420*/  LOP3.LUT R40, R40, 0x3, RZ, 0xc0, !PT ;  /* 0x0000000328287812 */ /* 0x000fe400078ec0ff */
[----:B------:R-:W-:Y:S02]  /*5430*/  SEL R18, RZ, 0x7fff8, P0 ;  /* 0x0007fff8ff127807 */ /* 0x000fe40000000000 */
[----:B------:R-:W-:Y:S02]  /*5440*/  LOP3.LUT R46, R46, 0x3, RZ, 0xc0, !PT ;  /* 0x000000032e2e7812 */ /* 0x000fe400078ec0ff */
[----:B------:R-:W-:Y:S02]  /*5450*/  LOP3.LUT R22, R22, 0x3, RZ, 0xc0, !PT ;  /* 0x0000000316167812 */ /* 0x000fe400078ec0ff */
[----:B------:R-:W-:-:S02]  /*5460*/  IADD3 R24, PT, PT, R26, R69, R24 ;  /* 0x000000451a187210 */ /* 0x000fc40007ffe018 */
[----:B------:R-:W-:Y:S01]  /*5470*/  IADD3 R4, P0, PT, R59, R30, RZ ;  /* 0x0000001e3b047210 */ /* 0x000fe20007f1e0ff */
[----:B------:R-:W-:Y:S01]  /*5480*/  IMAD.IADD R32, R32, 0x1, R75 ;  /* 0x0000000120207824 */ /* 0x000fe200078e024b */
[----:B------:R-:W-:Y:S02]  /*5490*/  IADD3 R34, PT, PT, R40, R77, R34 ;  /* 0x0000004d28227210 */ /* 0x000fe40007ffe022 */
[----:B------:R-:W-:Y:S02]  /*54a0*/  IADD3 R46, PT, PT, R46, R18, R5 ;  /* 0x000000122e2e7210 */ /* 0x000fe40007ffe005 */
[----:B------:R-:W-:Y:S02]  /*54b0*/  SHF.R.U32.HI R19, RZ, 0x2, R9 ;  /* 0x00000002ff137819 */ /* 0x000fe40000011609 */
[----:B------:R-:W-:Y:S02]  /*54c0*/  IADD3 R20, PT, PT, R22, R65, R20 ;  /* 0x0000004116147210 */ /* 0x000fe40007ffe014 */
[----:B------:R-:W-:-:S02]  /*54d0*/  LOP3.LUT R7, R24, 0xf, RZ, 0xc0, !PT ;  /* 0x0000000f18077812 */ /* 0x000fc400078ec0ff */
[----:B------:R-:W-:Y:S02]  /*54e0*/  PRMT R18, RZ, 0x7610, R18 ;  /* 0x00007610ff127816 */ /* 0x000fe40000000012 */
[----:B------:R-:W-:Y:S02]  /*54f0*/  LOP3.LUT R44, R44, 0x3, RZ, 0xc0, !PT ;  /* 0x000000032c2c7812 */ /* 0x000fe400078ec0ff */
[----:B------:R-:W-:Y:S01]  /*5500*/  LEA.HI.X.SX32 R5, R61, R31, 0x1, P0 ;  /* 0x0000001f3d057211 */ /* 0x000fe200000f0eff */
[----:B------:R-:W-:Y:S01]  /*5510*/  IMAD R61, R52, 0x3a, RZ ;  /* 0x0000003a343d7824 */ /* 0x000fe200078e02ff */
[----:B------:R-:W-:Y:S01]  /*5520*/  LOP3.LUT P0, RZ, R19, 0x1, RZ, 0xc0, !PT ;  /* 0x0000000113ff7812 */ /* 0x000fe2000780c0ff */
[----:B------:R-:W-:Y:S01]  /*5530*/  IMAD.SHL.U32 R65, R6, 0x100, RZ ;  /* 0x0000010006417824 */ /* 0x000fe200078e00ff */
[----:B------:R-:W-:Y:S01]  /*5540*/  LOP3.LUT R32, R32, 0x3, RZ, 0xc0, !PT ;  /* 0x0000000320207812 */ /* 0x000fe200078ec0ff */
[----:B------:R-:W-:Y:S01]  /*5550*/  IMAD.SHL.U32 R34, R34, 0x100, RZ ;  /* 0x0000010022227824 */ /* 0x000fe200078e00ff */
[----:B------:R-:W-:Y:S01]  /*5560*/  IADD3 R42, PT, PT, R44, R143, R42 ;  /* 0x0000008f2c2a7210 */ /* 0x000fe20007ffe02a */
[----:B------:R-:W-:Y:S01]  /*5570*/  IMAD R20, R20, 0x10, R7 ;  /* 0x0000001014147824 */ /* 0x000fe200078e0207 */
[----:B------:R-:W-:Y:S01]  /*5580*/  LOP3.LUT R69, R46, 0xf, RZ, 0xc0, !PT ;  /* 0x0000000f2e457812 */ /* 0x000fe200078ec0ff */
[----:B------:R1:W5:Y:S01]  /*5590*/  @P6 LDG.E.U16 R18, desc[UR22][R4.64] ;  /* 0x0000001604126981 */ /* 0x000362000c1e1500 */
[----:B------:R-:W-:Y:S01]  /*55a0*/  IMAD R7, R52, 0x1d, RZ ;  /* 0x0000001d34077824 */ /* 0x000fe200078e02ff */
[----:B------:R-:W-:-:S02]  /*55b0*/  IADD3 R6, P6, PT, R61, R30, RZ ;  /* 0x0000001e3d067210 */ /* 0x000fc40007fde0ff */
[----:B------:R-:W-:Y:S01]  /*55c0*/  IADD3 R28, PT, PT, R32, R73, R28 ;  /* 0x00000049201c7210 */ /* 0x000fe20007ffe01c */
[----:B------:R-:W-:Y:S01]  /*55d0*/  IMAD R42, R42, 0x10, R69 ;  /* 0x000000102a2a7824 */ /* 0x000fe200078e0245 */
[----:B------:R-:W-:Y:S02]  /*55e0*/  LOP3.LUT R65, R65, 0xf00, RZ, 0xe2, !PT ;  /* 0x00000f0041417812 */ /* 0x000fe400078ee2ff */
[----:B------:R-:W-:Y:S02]  /*55f0*/  LOP3.LUT R67, R34, 0xf00, RZ, 0xe2, !PT ;  /* 0x00000f0022437812 */ /* 0x000fe400078ee2ff */
[----:B------:R-:W-:Y:S01]  /*5600*/  PRMT R19, RZ, 0x7610, R19 ;  /* 0x00007610ff137816 */ /* 0x000fe20000000013 */
[----:B-1----:R-:W-:Y:S01]  /*5610*/  VIADD R5, R10, 0xfffffff2 ;  /* 0xfffffff20a057836 */ /* 0x002fe20000000000 */
[----:B------:R-:W-:Y:S01]  /*5620*/  LEA.HI.X.SX32 R7, R7, R31, 0x1, P6 ;  /* 0x0000001f07077211 */ /* 0x000fe200030f0eff */
[----:B------:R-:W-:Y:S01]  /*5630*/  IMAD R8, R8, 0x1000, R65 ;  /* 0x0000100008087824 */ /* 0x000fe200078e0241 */
[----:B------:R-:W-:Y:S01]  /*5640*/  IADD3 R4, P6, PT, R25, R30, RZ ;  /* 0x0000001e19047210 */ /* 0x000fe20007fde0ff */
[----:B------:R-:W-:Y:S01]  /*5650*/  IMAD R28, R28, 0x1000, R67 ;  /* 0x000010001c1c7824 */ /* 0x000fe200078e0243 */
[----:B------:R-:W-:Y:S01]  /*5660*/  LOP3.LUT R65, R20, 0xff, RZ, 0xc0, !PT ;  /* 0x000000ff14417812 */ /* 0x000fe200078ec0ff */
[----:B------:R1:W5:Y:S01]  /*5670*/  @P0 LDG.E.U16 R19, desc[UR22][R6.64] ;  /* 0x0000001606130981 */ /* 0x000362000c1e1500 */
[----:B------:R-:W-:-:S02]  /*5680*/  LOP3.LUT R67, R42, 0xff, RZ, 0xc0, !PT ;  /* 0x000000ff2a437812 */ /* 0x000fc400078ec0ff */
[----:B------:R-:W-:Y:S02]  /*5690*/  ISETP.GE.U32.AND P0, PT, R5, 0x7fffffb3, PT ;  /* 0x7fffffb30500780c */ /* 0x000fe40003f06070 */
[----:B------:R-:W-:Y:S01]  /*56a0*/  LEA.HI.X.SX32 R5, R210, R31, 0x1, P6 ;  /* 0x0000001fd2057211 */ /* 0x000fe200030f0eff */
[----:B------:R-:W-:Y:S02]  /*56b0*/  IMAD.IADD R8, R8, 0x1, R65 ;  /* 0x0000000108087824 */ /* 0x000fe400078e0241 */
[----:B------:R-:W-:Y:S02]  /*56c0*/  IMAD.IADD R67, R28, 0x1, R67 ;  /* 0x000000011c437824 */ /* 0x000fe400078e0243 */
[----:B-1----:R-:W-:Y:S01]  /*56d0*/  VIADD R7, R10, 0xfffffff7 ;  /* 0xfffffff70a077836 */ /* 0x002fe20000000000 */
[----:B------:R-:W-:Y:S01]  /*56e0*/  IADD3 R6, P6, PT, R55, R30, RZ ;  /* 0x0000001e37067210 */ /* 0x000fe20007fde0ff */
[----:B------:R1:W5:Y:S01]  /*56f0*/  @!P1 LDG.E.U16 R196, desc[UR22][R4.64] ;  /* 0x0000001604c49981 */ /* 0x000362000c1e1500 */
[----:B------:R-:W-:-:S02]  /*5700*/  PRMT R143, R8, 0x5410, R67 ;  /* 0x00005410088f7816 */ /* 0x000fc40000000043 */
[----:B------:R-:W-:Y:S02]  /*5710*/  ISETP.GE.U32.AND P1, PT, R7, 0x7fffffb8, PT ;  /* 0x7fffffb80700780c */ /* 0x000fe40003f26070 */
[-C--:B------:R-:W-:Y:S02]  /*5720*/  LEA.HI.X.SX32 R7, R222, R31.reuse, 0x1, P6 ;  /* 0x0000001fde077211 */ /* 0x080fe400030f0eff */
[-C--:B------:R-:W-:Y:S02]  /*5730*/  IADD3 R8, P6, PT, R57, R30.reuse, RZ ;  /* 0x0000001e39087210 */ /* 0x080fe40007fde0ff */
[----:B------:R-:W-:Y:S01]  /*5740*/  SHF.R.U32.HI R20, RZ, 0x1, R9 ;  /* 0x00000001ff147819 */ /* 0x000fe20000011609 */
[----:B------:R2:W5:Y:S01]  /*5750*/  @!P3 LDG.E.U16 R198, desc[UR22][R6.64] ;  /* 0x0000001606c6b981 */ /* 0x000562000c1e1500 */
[-C--:B------:R-:W-:Y:S02]  /*5760*/  LEA.HI.X.SX32 R9, R219, R31.reuse, 0x1, P6 ;  /* 0x0000001fdb097211 */ /* 0x080fe400030f0eff */
[C---:B-1----:R-:W-:Y:S01]  /*5770*/  LEA R4, P6, R52.reuse, R30, 0x4 ;  /* 0x0000001e34047211 */ /* 0x042fe200078c20ff */
[----:B------:R-:W-:Y:S01]  /*5780*/  IMAD R147, R52, 0x3c, RZ ;  /* 0x0000003c34937824 */ /* 0x000fe200078e02ff */
[----:B------:R-:W-:Y:S01]  /*5790*/  LOP3.LUT P3, RZ, R20, 0x1, RZ, 0xc0, !PT ;  /* 0x0000000114ff7812 */ /* 0x000fe2000786c0ff */
[----:B------:R-:W-:Y:S01]  /*57a0*/  IMAD R145, R52, 0x3e, RZ ;  /* 0x0000003e34917824 */ /* 0x000fe200078e02ff */
[----:B------:R-:W-:Y:S01]  /*57b0*/  LEA.HI.X.SX32 R5, R211, R31, 0x1, P6 ;  /* 0x0000001fd3057211 */ /* 0x000fe200030f0eff */
[----:B------:R-:W-:Y:S01]  /*57c0*/  VIADD R20, R10, 0xffffffff ;  /* 0xffffffff0a147836 */ /* 0x000fe20000000000 */
[----:B------:R1:W5:Y:S01]  /*57d0*/  @!P0 LDG.E.U16 R193, desc[UR22][R8.64] ;  /* 0x0000001608c18981 */ /* 0x000362000c1e1500 */
[----:B--2---:R-:W-:-:S02]  /*57e0*/  SHF.R.U64 R7, R143, 0x1f, RZ ;  /* 0x0000001f8f077819 */ /* 0x004fc400000012ff */
[-C--:B------:R-:W-:Y:S01]  /*57f0*/  IADD3 R6, P6, PT, R147, R30.reuse, RZ ;  /* 0x0000001e93067210 */ /* 0x080fe20007fde0ff */
[----:B------:R2:W5:Y:S01]  /*5800*/  @!P1 LDG.E.U16 R197, desc[UR22][R4.64] ;  /* 0x0000001604c59981 */ /* 0x000562000c1e1500 */
[----:B------:R-:W-:Y:S02]  /*5810*/  LOP3.LUT P1, RZ, R7, 0x1, RZ, 0xc0, !PT ;  /* 0x0000000107ff7812 */ /* 0x000fe4000782c0ff */
[----:B------:R-:W-:Y:S02]  /*5820*/  LEA.HI.X.SX32 R7, R21, R31, 0x1, P6 ;  /* 0x0000001f15077211 */ /* 0x000fe400030f0eff */
[----:B------:R-:W-:Y:S01]  /*5830*/  ISETP.GE.U32.AND P0, PT, R20, 0x7fffffc0, PT ;  /* 0x7fffffc01400780c */ /* 0x000fe20003f06070 */
[----:B-1----:R-:W-:Y:S01]  /*5840*/  IMAD R9, R52, 0x1f, RZ ;  /* 0x0000001f34097824 */ /* 0x002fe200078e02ff */
[----:B------:R-:W-:Y:S01]  /*5850*/  IADD3 R8, P6, PT, R145, R30, RZ ;  /* 0x0000001e91087210 */ /* 0x000fe20007fde0ff */
[----:B------:R1:W5:Y:S01]  /*5860*/  @P3 LDG.E.U16 R56, desc[UR22][R6.64] ;  /* 0x0000001606383981 */ /* 0x000362000c1e1500 */
[----:B------:R-:W-:-:S02]  /*5870*/  SHF.R.U64 R20, R143, 0x1e, RZ ;  /* 0x0000001e8f147819 */ /* 0x000fc400000012ff */
[----:B------:R-:W-:Y:S02]  /*5880*/  PRMT R57, RZ, 0x7610, R57 ;  /* 0x00007610ff397816 */ /* 0x000fe40000000039 */
[-C--:B------:R-:W-:Y:S01]  /*5890*/  LEA.HI.X.SX32 R9, R9, R31.reuse, 0x1, P6 ;  /* 0x0000001f09097211 */ /* 0x080fe200030f0eff */
[----:B--2---:R-:W-:Y:S01]  /*58a0*/  IMAD.SHL.U32 R5, R52, 0x20, RZ ;  /* 0x0000002034057824 */ /* 0x004fe200078e00ff */
[----:B------:R-:W-:Y:S01]  /*58b0*/  LOP3.LUT P3, RZ, R20, 0x1, RZ, 0xc0, !PT ;  /* 0x0000000114ff7812 */ /* 0x000fe2000786c0ff */
[C---:B------:R-:W-:Y:S01]  /*58c0*/  IMAD R21, R52.reuse, 0x42, RZ ;  /* 0x0000004234157824 */ /* 0x040fe200078e02ff */
[----:B------:R-:W-:Y:S01]  /*58d0*/  SHF.R.U64 R20, R143, 0x1d, RZ ;  /* 0x0000001d8f147819 */ /* 0x000fe200000012ff */
[----:B------:R2:W5:Y:S01]  /*58e0*/  @!P4 LDG.E.U16 R57, desc[UR22][R8.64] ;  /* 0x000000160839c981 */ /* 0x000562000c1e1500 */
[C---:B------:R-:W-:Y:S01]  /*58f0*/  LEA R4, P6, R52.reuse, R30, 0x6 ;  /* 0x0000001e34047211 */ /* 0x040fe200078c30ff */
[----:B-1----:R-:W-:Y:S01]  /*5900*/  IMAD R7, R52, 0x21, RZ ;  /* 0x0000002134077824 */ /* 0x002fe200078e02ff */
[----:B------:R-:W-:Y:S01]  /*5910*/  LOP3.LUT P4, RZ, R20, 0x1, RZ, 0xc0, !PT ;  /* 0x0000000114ff7812 */ /* 0x000fe2000788c0ff */
[----:B------:R-:W-:Y:S01]  /*5920*/  IMAD R25, R52, 0x44, RZ ;  /* 0x0000004434197824 */ /* 0x000fe200078e02ff */
[----:B------:R-:W-:-:S02]  /*5930*/  LEA.HI.X.SX32 R5, R5, R31, 0x1, P6 ;  /* 0x0000001f05057211 */ /* 0x000fc400030f0eff */
[----:B------:R-:W-:Y:S02]  /*5940*/  PRMT R20, RZ, 0x7610, R20 ;  /* 0x00007610ff147816 */ /* 0x000fe40000000014 */
[-C--:B------:R-:W-:Y:S02]  /*5950*/  IADD3 R6, P6, PT, R21, R30.reuse, RZ ;  /* 0x0000001e15067210 */ /* 0x080fe40007fde0ff */
[----:B------:R-:W-:Y:S02]  /*5960*/  SHF.R.U64 R22, R143, 0x1c, RZ ;  /* 0x0000001c8f167819 */ /* 0x000fe400000012ff */
[----:B------:R-:W-:Y:S01]  /*5970*/  PRMT R21, RZ, 0x7610, R21 ;  /* 0x00007610ff157816 */ /* 0x000fe20000000015 */
[----:B------:R1:W5:Y:S01]  /*5980*/  @P1 LDG.E.U16 R20, desc[UR22][R4.64] ;  /* 0x0000001604141981 */ /* 0x000362000c1e1500 */
[----:B------:R-:W-:Y:S01]  /*5990*/  LEA.HI.X.SX32 R7, R7, R31, 0x1, P6 ;  /* 0x0000001f07077211 */ /* 0x000fe200030f0eff */
[----:B--2---:R-:W-:Y:S01]  /*59a0*/  IMAD R9, R52, 0x46, RZ ;  /* 0x0000004634097824 */ /* 0x004fe200078e02ff */
[----:B------:R-:W-:-:S02]  /*59b0*/  IADD3 R24, P6, PT, R25, R30, RZ ;  /* 0x0000001e19187210 */ /* 0x000fc40007fde0ff */
[----:B------:R-:W-:Y:S01]  /*59c0*/  LOP3.LUT P1, RZ, R22, 0x1, RZ, 0xc0, !PT ;  /* 0x0000000116ff7812 */ /* 0x000fe2000782c0ff */
[----:B------:R2:W5:Y:S01]  /*59d0*/  @P3 LDG.E.U16 R21, desc[UR22][R6.64] ;  /* 0x0000001606153981 */ /* 0x000562000c1e1500 */
[----:B------:R-:W-:Y:S02]  /*59e0*/  SHF.R.U64 R8, R143, 0x1b, RZ ;  /* 0x0000001b8f087819 */ /* 0x000fe400000012ff */
[----:B------:R-:W-:Y:S01]  /*59f0*/  LEA.HI.X.SX32 R25, R23, R31, 0x1, P6 ;  /* 0x0000001f17197211 */ /* 0x000fe200030f0eff */
[----:B-1----:R-:W-:Y:S01]  /*5a00*/  IMAD R5, R52, 0x23, RZ ;  /* 0x0000002334057824 */ /* 0x002fe200078e02ff */
[----:B------:R-:W-:Y:S02]  /*5a10*/  LOP3.LUT P3, RZ, R8, 0x1, RZ, 0xc0, !PT ;  /* 0x0000000108ff7812 */ /* 0x000fe4000786c0ff */
[----:B------:R-:W-:Y:S01]  /*5a20*/  IADD3 R4, P6, PT, R9, R30, RZ ;  /* 0x0000001e09047210 */ /* 0x000fe20007fde0ff */
[----:B------:R-:W-:Y:S01]  /*5a30*/  IMAD R9, R52, 0x48, RZ ;  /* 0x0000004834097824 */ /* 0x000fe200078e02ff */
[----:B------:R-:W-:Y:S01]  /*5a40*/  SHF.R.U64 R8, R143, 0x1a, RZ ;  /* 0x0000001a8f087819 */ /* 0x000fe200000012ff */
[----:B------:R1:W5:Y:S01]  /*5a50*/  @P4 LDG.E.U16 R54, desc[UR22][R24.64] ;  /* 0x0000001618364981 */ /* 0x000362000c1e1500 */
[----:B------:R-:W-:-:S02]  /*5a60*/  PRMT R55, RZ, 0x7610, R55 ;  /* 0x00007610ff377816 */ /* 0x000fc40000000037 */
[-C--:B------:R-:W-:Y:S01]  /*5a70*/  LEA.HI.X.SX32 R5, R5, R31.reuse, 0x1, P6 ;  /* 0x0000001f05057211 */ /* 0x080fe200030f0eff */
[----:B------:R-:W-:Y:S01]  /*5a80*/  IMAD R23, R52, 0x4a, RZ ;  /* 0x0000004a34177824 */ /* 0x000fe200078e02ff */
[----:B------:R-:W-:Y:S02]  /*5a90*/  LOP3.LUT P4, RZ, R8, 0x1, RZ, 0xc0, !PT ;  /* 0x0000000108ff7812 */ /* 0x000fe4000788c0ff */
[-C--:B--2---:R-:W-:Y:S01]  /*5aa0*/  IADD3 R6, P6, PT, R9, R30.reuse, RZ ;  /* 0x0000001e09067210 */ /* 0x084fe20007fde0ff */
[----:B------:R2:W5:Y:S01]  /*5ab0*/  @P1 LDG.E.U16 R55, desc[UR22][R4.64] ;  /* 0x0000001604371981 */ /* 0x000562000c1e1500 */
[----:B------:R-:W-:Y:S01]  /*5ac0*/  SHF.R.U64 R8, R143, 0x19, RZ ;  /* 0x000000198f087819 */ /* 0x000fe200000012ff */
[----:B------:R-:W-:Y:S01]  /*5ad0*/  IMAD R9, R52, 0x25, RZ ;  /* 0x0000002534097824 */ /* 0x000fe200078e02ff */
[----:B------:R-:W-:Y:S02]  /*5ae0*/  LEA.HI.X.SX32 R7, R51, R31, 0x1, P6 ;  /* 0x0000001f33077211 */ /* 0x000fe400030f0eff */
[----:B------:R-:W-:Y:S01]  /*5af0*/  LOP3.LUT P1, RZ, R8, 0x1, RZ, 0xc0, !PT ;  /* 0x0000000108ff7812 */ /* 0x000fe2000782c0ff */
[----:B-1----:R-:W-:Y:S01]  /*5b00*/  IMAD R25, R52, 0x4c, RZ ;  /* 0x0000004c34197824 */ /* 0x002fe200078e02ff */
[----:B------:R-:W-:-:S02]  /*5b10*/  IADD3 R8, P6, PT, R23, R30, RZ ;  /* 0x0000001e17087210 */ /* 0x000fc40007fde0ff */
[----:B------:R-:W-:Y:S02]  /*5b20*/  PRMT R22, RZ, 0x7610, R22 ;  /* 0x00007610ff167816 */ /* 0x000fe40000000016 */
[----:B------:R-:W-:Y:S02]  /*5b30*/  PRMT R23, RZ, 0x7610, R23 ;  /* 0x00007610ff177816 */ /* 0x000fe40000000017 */
[----:B------:R-:W-:Y:S02]  /*5b40*/  SHF.R.U64 R24, R143, 0x18, RZ ;  /* 0x000000188f187819 */ /* 0x000fe400000012ff */
[----:B------:R-:W-:Y:S01]  /*5b50*/  LEA.HI.X.SX32 R9, R9, R31, 0x1, P6 ;  /* 0x0000001f09097211 */ /* 0x000fe200030f0eff */
[----:B------:R1:W5:Y:S01]  /*5b60*/  @P3 LDG.E.U16 R22, desc[UR22][R6.64] ;  /* 0x0000001606163981 */ /* 0x000362000c1e1500 */
[----:B--2---:R-:W-:Y:S02]  /*5b70*/  SHF.R.U64 R5, R143, 0x17, RZ ;  /* 0x000000178f057819 */ /* 0x004fe400000012ff */
[----:B------:R-:W-:Y:S01]  /*5b80*/  IADD3 R4, P6, PT, R25, R30, RZ ;  /* 0x0000001e19047210 */ /* 0x000fe20007fde0ff */
[----:B------:R-:W-:Y:S01]  /*5b90*/  IMAD R25, R52, 0x4e, RZ ;  /* 0x0000004e34197824 */ /* 0x000fe200078e02ff */
[----:B------:R-:W-:Y:S01]  /*5ba0*/  LOP3.LUT P3, RZ, R24, 0x1, RZ, 0xc0, !PT ;  /* 0x0000000118ff7812 */ /* 0x000fe2000786c0ff */
[----:B------:R2:W5:Y:S01]  /*5bb0*/  @P4 LDG.E.U16 R23, desc[UR22][R8.64] ;  /* 0x0000001608174981 */ /* 0x000562000c1e1500 */
[----:B------:R-:W-:-:S02]  /*5bc0*/  LOP3.LUT P4, RZ, R5, 0x1, RZ, 0xc0, !PT ;  /* 0x0000000105ff7812 */ /* 0x000fc4000788c0ff */
[-C--:B------:R-:W-:Y:S01]  /*5bd0*/  LEA.HI.X.SX32 R5, R49, R31.reuse, 0x1, P6 ;  /* 0x0000001f31057211 */ /* 0x080fe200030f0eff */
[C---:B-1----:R-:W-:Y:S01]  /*5be0*/  IMAD R7, R52.reuse, 0x27, RZ ;  /* 0x0000002734077824 */ /* 0x042fe200078e02ff */
[----:B------:R-:W-:Y:S02]  /*5bf0*/  IADD3 R6, P6, PT, R25, R30, RZ ;  /* 0x0000001e19067210 */ /* 0x000fe40007fde0ff */
[----:B------:R-:W-:Y:S01]  /*5c00*/  PRMT R51, RZ, 0x7610, R51 ;  /* 0x00007610ff337816 */ /* 0x000fe20000000033 */
[----:B------:R1:W5:Y:S01]  /*5c10*/  @P1 LDG.E.U16 R50, desc[UR22][R4.64] ;  /* 0x0000001604321981 */ /* 0x000362000c1e1500 */
[C---:B--2---:R-:W-:Y:S01]  /*5c20*/  IMAD R9, R52.reuse, 0x50, RZ ;  /* 0x0000005034097824 */ /* 0x044fe200078e02ff */
[----:B------:R-:W-:Y:S02]  /*5c30*/  SHF.R.U64 R24, R143, 0x16, RZ ;  /* 0x000000168f187819 */ /* 0x000fe400000012ff */
[----:B------:R-:W-:Y:S01]  /*5c40*/  LEA.HI.X.SX32 R7, R7, R31, 0x1, P6 ;  /* 0x0000001f07077211 */ /* 0x000fe200030f0eff */
[----:B------:R-:W-:Y:S01]  /*5c50*/  IMAD R25, R52, 0x52, RZ ;  /* 0x0000005234197824 */ /* 0x000fe200078e02ff */
[----:B------:R-:W-:-:S02]  /*5c60*/  SHF.R.U64 R8, R143, 0x15, RZ ;  /* 0x000000158f087819 */ /* 0x000fc400000012ff */
[-C--:B------:R-:W-:Y:S01]  /*5c70*/  IADD3 R26, P6, PT, R9, R30.reuse, RZ ;  /* 0x0000001e091a7210 */ /* 0x080fe20007fde0ff */
[----:B------:R2:W5:Y:S01]  /*5c80*/  @P3 LDG.E.U16 R51, desc[UR22][R6.64] ;  /* 0x0000001606333981 */ /* 0x000562000c1e1500 */
[----:B------:R-:W-:Y:S02]  /*5c90*/  LOP3.LUT P1, RZ, R24, 0x1, RZ, 0xc0, !PT ;  /* 0x0000000118ff7812 */ /* 0x000fe4000782c0ff */
[----:B------:R-:W-:Y:S01]  /*5ca0*/  PRMT R49, RZ, 0x7610, R49 ;  /* 0x00007610ff317816 */ /* 0x000fe20000000031 */
[----:B-1----:R-:W-:Y:S01]  /*5cb0*/  IMAD R5, R52, 0x29, RZ ;  /* 0x0000002934057824 */ /* 0x002fe200078e02ff */
[----:B------:R-:W-:Y:S02]  /*5cc0*/  LOP3.LUT P3, RZ, R8, 0x1, RZ, 0xc0, !PT ;  /* 0x0000000108ff7812 */ /* 0x000fe4000786c0ff */
[----:B------:R-:W-:Y:S02]  /*5cd0*/  LEA.HI.X.SX32 R27, R27, R31, 0x1, P6 ;  /* 0x0000001f1b1b7211 */ /* 0x000fe400030f0eff */
[----:B------:R-:W-:Y:S01]  /*5ce0*/  IADD3 R8, P6, PT, R25, R30, RZ ;  /* 0x0000001e19087210 */ /* 0x000fe20007fde0ff */
[----:B------:R-:W-:Y:S01]  /*5cf0*/  IMAD R25, R52, 0x54, RZ ;  /* 0x0000005434197824 */ /* 0x000fe200078e02ff */
[----:B------:R-:W-:Y:S01]  /*5d00*/  SHF.R.U64 R4, R143, 0x14, RZ ;  /* 0x000000148f047819 */ /* 0x000fe200000012ff */
[----:B------:R1:W5:Y:S01]  /*5d10*/  @P4 LDG.E.U16 R49, desc[UR22][R26.64] ;  /* 0x000000161a314981 */ /* 0x000362000c1e1500 */
[----:B------:R-:W-:-:S02]  /*5d20*/  PRMT R24, RZ, 0x7610, R24 ;  /* 0x00007610ff187816 */ /* 0x000fc40000000018 */
[-C--:B------:R-:W-:Y:S02]  /*5d30*/  LEA.HI.X.SX32 R9, R5, R31.reuse, 0x1, P6 ;  /* 0x0000001f05097211 */ /* 0x080fe400030f0eff */
[----:B------:R-:W-:Y:S02]  /*5d40*/  LOP3.LUT P4, RZ, R4, 0x1, RZ, 0xc0, !PT ;  /* 0x0000000104ff7812 */ /* 0x000fe4000788c0ff */
[----:B------:R-:W-:Y:S01]  /*5d50*/  IADD3 R4, P6, PT, R25, R30, RZ ;  /* 0x0000001e19047210 */ /* 0x000fe20007fde0ff */
[C---:B------:R-:W-:Y:S01]  /*5d60*/  IMAD R25, R52.reuse, 0x56, RZ ;  /* 0x0000005634197824 */ /* 0x040fe200078e02ff */
[----:B--2---:R-:W-:Y:S01]  /*5d70*/  SHF.R.U64 R6, R143, 0x13, RZ ;  /* 0x000000138f067819 */ /* 0x004fe200000012ff */
[----:B------:R2:W5:Y:S01]  /*5d80*/  @P1 LDG.E.U16 R24, desc[UR22][R8.64] ;  /* 0x0000001608181981 */ /* 0x000562000c1e1500 */
[----:B------:R-:W-:Y:S01]  /*5d90*/  LEA.HI.X.SX32 R5, R47, R31, 0x1, P6 ;  /* 0x0000001f2f057211 */ /* 0x000fe200030f0eff */
[----:B------:R-:W-:Y:S01]  /*5da0*/  IMAD R7, R52, 0x2b, RZ ;  /* 0x0000002b34077824 */ /* 0x000fe200078e02ff */
[----:B------:R-:W-:-:S02]  /*5db0*/  LOP3.LUT P1, RZ, R6, 0x1, RZ, 0xc0, !PT ;  /* 0x0000000106ff7812 */ /* 0x000fc4000782c0ff */
[-C--:B------:R-:W-:Y:S01]  /*5dc0*/  IADD3 R6, P6, PT, R25, R30.reuse, RZ ;  /* 0x0000001e19067210 */ /* 0x080fe20007fde0ff */
[C---:B-1----:R-:W-:Y:S01]  /*5dd0*/  IMAD R27, R52.reuse, 0x58, RZ ;  /* 0x00000058341b7824 */ /* 0x042fe200078e02ff */
[----:B------:R-:W-:Y:S02]  /*5de0*/  PRMT R48, RZ, 0x7610, R48 ;  /* 0x00007610ff307816 */ /* 0x000fe40000000030 */
[----:B------:R-:W-:Y:S02]  /*5df0*/  PRMT R25, RZ, 0x7610, R25 ;  /* 0x00007610ff197816 */ /* 0x000fe40000000019 */
[----:B------:R-:W-:Y:S02]  /*5e00*/  LEA.HI.X.SX32 R7, R7, R31, 0x1, P6 ;  /* 0x0000001f07077211 */ /* 0x000fe400030f0eff */
[C---:B------:R-:W-:Y:S01]  /*5e10*/  SHF.R.U64 R26, R143.reuse, 0x12, RZ ;  /* 0x000000128f1a7819 */ /* 0x040fe200000012ff */
[----:B------:R1:W5:Y:S01]  /*5e20*/  @P3 LDG.E.U16 R48, desc[UR22][R4.64] ;  /* 0x0000001604303981 */ /* 0x000362000c1e1500 */
[----:B--2---:R-:W-:Y:S01]  /*5e30*/  SHF.R.U64 R9, R143, 0x11, RZ ;  /* 0x000000118f097819 */ /* 0x004fe200000012ff */
[----:B------:R-:W-:Y:S01]  /*5e40*/  IMAD R47, R52, 0x5a, RZ ;  /* 0x0000005a342f7824 */ /* 0x000fe200078e02ff */
[----:B------:R-:W-:Y:S01]  /*5e50*/  IADD3 R8, P6, PT, R27, R30, RZ ;  /* 0x0000001e1b087210 */ /* 0x000fe20007fde0ff */
[----:B------:R2:W5:Y:S01]  /*5e60*/  @P4 LDG.E.U16 R25, desc[UR22][R6.64] ;  /* 0x0000001606194981 */ /* 0x000562000c1e1500 */
[----:B------:R-:W-:-:S02]  /*5e70*/  LOP3.LUT P3, RZ, R26, 0x1, RZ, 0xc0, !PT ;  /* 0x000000011aff7812 */ /* 0x000fc4000786c0ff */
[----:B------:R-:W-:Y:S02]  /*5e80*/  LOP3.LUT P4, RZ, R9, 0x1, RZ, 0xc0, !PT ;  /* 0x0000000109ff7812 */ /* 0x000fe4000788c0ff */
[----:B------:R-:W-:Y:S01]  /*5e90*/  PRMT R26, RZ, 0x7610, R26 ;  /* 0x00007610ff1a7816 */ /* 0x000fe2000000001a */
[C---:B-1----:R-:W-:Y:S01]  /*5ea0*/  IMAD R5, R52.reuse, 0x2d, RZ ;  /* 0x0000002d34057824 */ /* 0x042fe200078e02ff */
[----:B------:R-:W-:Y:S01]  /*5eb0*/  LEA.HI.X.SX32 R9, R43, R31, 0x1, P6 ;  /* 0x0000001f2b097211 */ /* 0x000fe200030f0eff */
[----:B------:R-:W-:Y:S01]  /*5ec0*/  IMAD R43, R52, 0x5c, RZ ;  /* 0x0000005c342b7824 */ /* 0x000fe200078e02ff */
[----:B------:R-:W-:Y:S02]  /*5ed0*/  IADD3 R4, P6, PT, R47, R30, RZ ;  /* 0x0000001e2f047210 */ /* 0x000fe40007fde0ff */
[----:B------:R-:W-:Y:S01]  /*5ee0*/  PRMT R47, RZ, 0x7610, R47 ;  /* 0x00007610ff2f7816 */ /* 0x000fe2000000002f */
[----:B------:R1:W5:Y:S01]  /*5ef0*/  @P1 LDG.E.U16 R26, desc[UR22][R8.64] ;  /* 0x00000016081a1981 */ /* 0x000362000c1e1500 */
[----:B------:R-:W-:-:S02]  /*5f00*/  SHF.R.U64 R27, R143, 0x10, RZ ;  /* 0x000000108f1b7819 */ /* 0x000fc400000012ff */
[-C--:B--2---:R-:W-:Y:S01]  /*5f10*/  IADD3 R6, P1, PT, R43, R30.reuse, RZ ;  /* 0x0000001e2b067210 */ /* 0x084fe20007f3e0ff */
[C---:B------:R-:W-:Y:S01]  /*5f20*/  IMAD R43, R52.reuse, 0x5e, RZ ;  /* 0x0000005e342b7824 */ /* 0x040fe200078e02ff */
[-C--:B------:R-:W-:Y:S02]  /*5f30*/  LEA.HI.X.SX32 R5, R5, R31.reuse, 0x1, P6 ;  /* 0x0000001f05057211 */ /* 0x080fe400030f0eff */
[----:B------:R-:W-:Y:S01]  /*5f40*/  LOP3.LUT P6, RZ, R27, 0x1, RZ, 0xc0, !PT ;  /* 0x000000011bff7812 */ /* 0x000fe200078cc0ff */
[C---:B------:R-:W-:Y:S01]  /*5f50*/  IMAD R75, R52.reuse, 0x62, RZ ;  /* 0x00000062344b7824 */ /* 0x040fe200078e02ff */
[----:B------:R-:W-:Y:S01]  /*5f60*/  SHF.R.U64 R27, R143, 0xf, RZ ;  /* 0x0000000f8f1b7819 */ /* 0x000fe200000012ff */
[----:B------:R2:W5:Y:S01]  /*5f70*/  @P3 LDG.E.U16 R47, desc[UR22][R4.64] ;  /* 0x00000016042f3981 */ /* 0x000562000c1e1500 */
[----:B-1----:R-:W-:Y:S01]  /*5f80*/  IMAD R9, R52, 0x2f, RZ ;  /* 0x0000002f34097824 */ /* 0x002fe200078e02ff */
[----:B------:R-:W-:Y:S02]  /*5f90*/  IADD3 R42, P3, PT, R43, R30, RZ ;  /* 0x0000001e2b2a7210 */ /* 0x000fe40007f7e0ff */
[----:B------:R-:W-:-:S02]  /*5fa0*/  LEA.HI.X.SX32 R7, R41, R31, 0x1, P1 ;  /* 0x0000001f29077211 */ /* 0x000fc400008f0eff */
[----:B------:R-:W-:Y:S01]  /*5fb0*/  PRMT R46, RZ, 0x7610, R46 ;  /* 0x00007610ff2e7816 */ /* 0x000fe2000000002e */
[C---:B------:R-:W-:Y:S01]  /*5fc0*/  IMAD R79, R52.reuse, 0x60, RZ ;  /* 0x00000060344f7824 */ /* 0x040fe200078e02ff */
[----:B------:R-:W-:Y:S01]  /*5fd0*/  LOP3.LUT P1, RZ, R27, 0x1, RZ, 0xc0, !PT ;  /* 0x000000011bff7812 */ /* 0x000fe2000782c0ff */
[C---:B------:R-:W-:Y:S01]  /*5fe0*/  IMAD R27, R52.reuse, 0x31, RZ ;  /* 0x00000031341b7824 */ /* 0x040fe200078e02ff */
[-C--:B------:R-:W-:Y:S01]  /*5ff0*/  LEA.HI.X.SX32 R43, R9, R31.reuse, 0x1, P3 ;  /* 0x0000001f092b7211 */ /* 0x080fe200018f0eff */
[C---:B------:R-:W-:Y:S01]  /*6000*/  IMAD R67, R52.reuse, 0x66, RZ ;  /* 0x0000006634437824 */ /* 0x040fe200078e02ff */
[-C--:B------:R-:W-:Y:S01]  /*6010*/  IADD3 R74, P3, PT, R75, R30.reuse, RZ ;  /* 0x0000001e4b4a7210 */ /* 0x080fe20007f7e0ff */
[----:B------:R1:W5:Y:S01]  /*6020*/  @P4 LDG.E.U16 R46, desc[UR22][R6.64] ;  /* 0x00000016062e4981 */ /* 0x000362000c1e1500 */
[C---:B------:R-:W-:Y:S01]  /*6030*/  IMAD R77, R52.reuse, 0x64, RZ ;  /* 0x00000064344d7824 */ /* 0x040fe200078e02ff */
[-C--:B------:R-:W-:Y:S01]  /*6040*/  IADD3 R78, P4, PT, R79, R30.reuse, RZ ;  /* 0x0000001e4f4e7210 */ /* 0x080fe20007f9e0ff */
[C---:B------:R-:W-:Y:S01]  /*6050*/  IMAD R41, R52.reuse, 0x33, RZ ;  /* 0x0000003334297824 */ /* 0x040fe200078e02ff */
[-C--:B------:R-:W-:Y:S01]  /*6060*/  LEA.HI.X.SX32 R75, R27, R31.reuse, 0x1, P3 ;  /* 0x0000001f1b4b7211 */ /* 0x080fe200018f0eff */
[C---:B------:R-:W-:Y:S01]  /*6070*/  IMAD R69, R52.reuse, 0x6a, RZ ;  /* 0x0000006a34457824 */ /* 0x040fe200078e02ff */
[-C--:B------:R-:W-:Y:S01]  /*6080*/  IADD3 R32, P3, PT, R67, R30.reuse, RZ ;  /* 0x0000001e43207210 */ /* 0x080fe20007f7e0ff */
[C---:B------:R-:W-:Y:S01]  /*6090*/  IMAD R73, R52.reuse, 0x68, RZ ;  /* 0x0000006834497824 */ /* 0x040fe200078e02ff */
[----:B------:R-:W-:Y:S01]  /*60a0*/  LEA.HI.X.SX32 R79, R33, R31, 0x1, P4 ;  /* 0x0000001f214f7211 */ /* 0x000fe200020f0eff */
[----:B--2---:R-:W-:Y:S01]  /*60b0*/  IMAD R5, R52, 0x35, RZ ;  /* 0x0000003534057824 */ /* 0x004fe200078e02ff */
[----:B------:R-:W-:-:S02]  /*60c0*/  IADD3 R76, P4, PT, R77, R30, RZ ;  /* 0x0000001e4d4c7210 */ /* 0x000fc40007f9e0ff */
[-C--:B------:R-:W-:Y:S02]  /*60d0*/  LEA.HI.X.SX32 R33, R41, R31.reuse, 0x1, P3 ;  /* 0x0000001f29217211 */ /* 0x080fe400018f0eff */
[-C--:B------:R-:W-:Y:S01]  /*60e0*/  IADD3 R40, P3, PT, R69, R30.reuse, RZ ;  /* 0x0000001e45287210 */ /* 0x080fe20007f7e0ff */
[C---:B------:R-:W-:Y:S01]  /*60f0*/  IMAD R71, R52.reuse, 0x6c, RZ ;  /* 0x0000006c34477824 */ /* 0x040fe200078e02ff */
[-C--:B------:R-:W-:Y:S01]  /*6100*/  LEA.HI.X.SX32 R77, R29, R31.reuse, 0x1, P4 ;  /* 0x0000001f1d4d7211 */ /* 0x080fe200020f0eff */
[C---:B-1----:R-:W-:Y:S01]  /*6110*/  IMAD R7, R52.reuse, 0x37, RZ ;  /* 0x0000003734077824 */ /* 0x042fe200078e02ff */
[-C--:B------:R-:W-:Y:S02]  /*6120*/  IADD3 R72, P4, PT, R73, R30.reuse, RZ ;  /* 0x0000001e49487210 */ /* 0x080fe40007f9e0ff */
[-C--:B------:R-:W-:Y:S02]  /*6130*/  LEA.HI.X.SX32 R41, R5, R31.reuse, 0x1, P3 ;  /* 0x0000001f05297211 */ /* 0x080fe400018f0eff */
[----:B------:R-:W-:Y:S01]  /*6140*/  IADD3 R34, P3, PT, R151, R30, RZ ;  /* 0x0000001e97227210 */ /* 0x000fe20007f7e0ff */
[----:B------:R-:W-:Y:S01]  /*6150*/  IMAD R65, R52, 0x39, RZ ;  /* 0x0000003934417824 */ /* 0x000fe200078e02ff */
[----:B------:R-:W-:-:S02]  /*6160*/  LEA.HI.X.SX32 R73, R35, R31, 0x1, P4 ;  /* 0x0000001f23497211 */ /* 0x000fc400020f0eff */
[-C--:B------:R-:W-:Y:S02]  /*6170*/  IADD3 R70, P4, PT, R71, R30.reuse, RZ ;  /* 0x0000001e47467210 */ /* 0x080fe40007f9e0ff */
[-C--:B------:R-:W-:Y:S02]  /*6180*/  LEA.HI.X.SX32 R35, R7, R31.reuse, 0x1, P3 ;  /* 0x0000001f07237211 */ /* 0x080fe400018f0eff */
[-C--:B------:R-:W-:Y:S02]  /*6190*/  IADD3 R68, P3, PT, R155, R30.reuse, RZ ;  /* 0x0000001e9b447210 */ /* 0x080fe40007f7e0ff */
[-C--:B------:R-:W-:Y:S01]  /*61a0*/  LEA.HI.X.SX32 R71, R45, R31.reuse, 0x1, P4 ;  /* 0x0000001f2d477211 */ /* 0x080fe200020f0eff */
[----:B------:R-:W-:Y:S01]  /*61b0*/  IMAD R29, R52, 0x7a, RZ ;  /* 0x0000007a341d7824 */ /* 0x000fe200078e02ff */
[----:B------:R-:W-:Y:S02]  /*61c0*/  IADD3 R58, P4, PT, R153, R30, RZ ;  /* 0x0000001e993a7210 */ /* 0x000fe40007f9e0ff */
[----:B------:R-:W-:-:S02]  /*61d0*/  LEA.HI.X.SX32 R69, R65, R31, 0x1, P3 ;  /* 0x0000001f41457211 */ /* 0x000fc400018f0eff */
[-C--:B------:R-:W-:Y:S01]  /*61e0*/  IADD3 R64, P3, PT, R159, R30.reuse, RZ ;  /* 0x0000001e9f407210 */ /* 0x080fe20007f7e0ff */
[C---:B------:R-:W-:Y:S01]  /*61f0*/  IMAD R9, R52.reuse, 0x3d, RZ ;  /* 0x0000003d34097824 */ /* 0x040fe200078e02ff */
[-C--:B------:R-:W-:Y:S01]  /*6200*/  LEA.HI.X.SX32 R59, R59, R31.reuse, 0x1, P4 ;  /* 0x0000001f3b3b7211 */ /* 0x080fe200020f0eff */
[C---:B------:R-:W-:Y:S01]  /*6210*/  IMAD R7, R52.reuse, 0x7e, RZ ;  /* 0x0000007e34077824 */ /* 0x040fe200078e02ff */
[-C--:B------:R-:W-:Y:S02]  /*6220*/  IADD3 R66, P4, PT, R157, R30.reuse, RZ ;  /* 0x0000001e9d427210 */ /* 0x080fe40007f9e0ff */
[-C--:B------:R-:W-:Y:S02]  /*6230*/  LEA.HI.X.SX32 R65, R149, R31.reuse, 0x1, P3 ;  /* 0x0000001f95417211 */ /* 0x080fe400018f0eff */
[----:B------:R-:W-:Y:S01]  /*6240*/  IADD3 R4, P3, PT, R29, R30, RZ ;  /* 0x0000001e1d047210 */ /* 0x000fe20007f7e0ff */
[----:B------:R-:W-:Y:S01]  /*6250*/  IMAD R27, R52, 0x3f, RZ ;  /* 0x0000003f341b7824 */ /* 0x000fe200078e02ff */
[----:B------:R-:W-:-:S02]  /*6260*/  LEA.HI.X.SX32 R67, R61, R31, 0x1, P4 ;  /* 0x0000001f3d437211 */ /* 0x000fc400020f0eff */
[-C--:B------:R-:W-:Y:S02]  /*6270*/  IADD3 R60, P4, PT, R161, R30.reuse, RZ ;  /* 0x0000001ea13c7210 */ /* 0x080fe40007f9e0ff */
[-C--:B------:R-:W-:Y:S02]  /*6280*/  LEA.HI.X.SX32 R5, R9, R31.reuse, 0x1, P3 ;  /* 0x0000001f09057211 */ /* 0x080fe400018f0eff */
[----:B------:R-:W-:Y:S02]  /*6290*/  IADD3 R8, P3, PT, R7, R30, RZ ;  /* 0x0000001e07087210 */ /* 0x000fe40007f7e0ff */
[----:B------:R-:W-:Y:S02]  /*62a0*/  SHF.R.U64 R28, R143, 0xd, RZ ;  /* 0x0000000d8f1c7819 */ /* 0x000fe400000012ff */
[----:B------:R-:W-:Y:S02]  /*62b0*/  LEA.HI.X.SX32 R61, R147, R31, 0x1, P4 ;  /* 0x0000001f933d7211 */ /* 0x000fe400020f0eff */
[----:B------:R-:W-:-:S02]  /*62c0*/  PRMT R204, RZ, 0x7610, R204 ;  /* 0x00007610ffcc7816 */ /* 0x000fc400000000cc */
[----:B------:R-:W-:Y:S02]  /*62d0*/  IADD3 R6, P4, PT, R163, R30, RZ ;  /* 0x0000001ea3067210 */ /* 0x000fe40007f9e0ff */
[-C--:B------:R-:W-:Y:S02]  /*62e0*/  LEA.HI.X.SX32 R9, R27, R31.reuse, 0x1, P3 ;  /* 0x0000001f1b097211 */ /* 0x080fe400018f0eff */
[C---:B------:R-:W-:Y:S01]  /*62f0*/  SHF.R.U64 R44, R143.reuse, 0xe, RZ ;  /* 0x0000000e8f2c7819 */ /* 0x040fe200000012ff */
[----:B------:R1:W5:Y:S01]  /*6300*/  @!P0 LDG.E.U16 R204, desc[UR22][R30.64] ;  /* 0x000000161ecc8981 */ /* 0x000362000c1e1500 */
[----:B------:R-:W-:Y:S02]  /*6310*/  LOP3.LUT P3, RZ, R28, 0x1, RZ, 0xc0, !PT ;  /* 0x000000011cff7812 */ /* 0x000fe4000786c0ff */
[----:B------:R-:W-:Y:S02]  /*6320*/  SHF.R.U64 R28, R143, 0xc, RZ ;  /* 0x0000000c8f1c7819 */ /* 0x000fe400000012ff */
[----:B------:R-:W-:-:S02]  /*6330*/  LEA.HI.X.SX32 R7, R145, R31, 0x1, P4 ;  /* 0x0000001f91077211 */ /* 0x000fc400020f0eff */
[----:B------:R-:W-:Y:S02]  /*6340*/  PRMT R27, RZ, 0x7610, R27 ;  /* 0x00007610ff1b7816 */ /* 0x000fe4000000001b */
[----:B------:R-:W-:Y:S02]  /*6350*/  LOP3.LUT P4, RZ, R44, 0x1, RZ, 0xc0, !PT ;  /* 0x000000012cff7812 */ /* 0x000fe4000788c0ff */
[----:B------:R-:W-:Y:S02]  /*6360*/  LOP3.LUT P0, RZ, R28, 0x1, RZ, 0xc0, !PT ;  /* 0x000000011cff7812 */ /* 0x000fe4000780c0ff */
[C---:B------:R-:W-:Y:S01]  /*6370*/  SHF.R.U64 R28, R143.reuse, 0xb, RZ ;  /* 0x0000000b8f1c7819 */ /* 0x040fe200000012ff */
[----:B------:R2:W5:Y:S01]  /*6380*/  @P6 LDG.E.U16 R27, desc[UR22][R42.64] ;  /* 0x000000162a1b6981 */ /* 0x000562000c1e1500 */
[----:B------:R-:W-:Y:S02]  /*6390*/  PRMT R45, RZ, 0x7610, R45 ;  /* 0x00007610ff2d7816 */ /* 0x000fe4000000002d */
[----:B------:R-:W-:-:S02]  /*63a0*/  SHF.R.U64 R29, R143, 0xa, RZ ;  /* 0x0000000a8f1d7819 */ /* 0x000fc400000012ff */
[----:B------:R-:W-:Y:S02]  /*63b0*/  LOP3.LUT P6, RZ, R28, 0x1, RZ, 0xc0, !PT ;  /* 0x000000011cff7812 */ /* 0x000fe400078cc0ff */
[----:B------:R-:W-:Y:S01]  /*63c0*/  PRMT R28, RZ, 0x7610, R28 ;  /* 0x00007610ff1c7816 */ /* 0x000fe2000000001c */
[----:B------:R-:W5:Y:S01]  /*63d0*/  @P1 LDG.E.U16 R45, desc[UR22][R78.64] ;  /* 0x000000164e2d1981 */ /* 0x000f62000c1e1500 */
[----:B------:R-:W-:Y:S02]  /*63e0*/  LOP3.LUT P1, RZ, R29, 0x1, RZ, 0xc0, !PT ;  /* 0x000000011dff7812 */ /* 0x000fe4000782c0ff */
[C---:B------:R-:W-:Y:S02]  /*63f0*/  SHF.R.U64 R29, R143.reuse, 0x9, RZ ;  /* 0x000000098f1d7819 */ /* 0x040fe400000012ff */
[----:B------:R-:W-:Y:S01]  /*6400*/  PRMT R44, RZ, 0x7610, R44 ;  /* 0x00007610ff2c7816 */ /* 0x000fe2000000002c */
[----:B------:R-:W5:Y:S01]  /*6410*/  @P4 LDG.E.U16 R28, desc[UR22][R74.64] ;  /* 0x000000164a1c4981 */ /* 0x000f62000c1e1500 */
[----:B-1----:R-:W-:-:S02]  /*6420*/  SHF.R.U64 R30, R143, 0x8, RZ ;  /* 0x000000088f1e7819 */ /* 0x002fc400000012ff */
[----:B------:R-:W-:Y:S02]  /*6430*/  LOP3.LUT P4, RZ, R29, 0x1, RZ, 0xc0, !PT ;  /* 0x000000011dff7812 */ /* 0x000fe4000788c0ff */
[----:B------:R-:W-:Y:S01]  /*6440*/  PRMT R29, RZ, 0x7610, R29 ;  /* 0x00007610ff1d7816 */ /* 0x000fe2000000001d */
[----:B------:R-:W5:Y:S01]  /*6450*/  @P3 LDG.E.U16 R44, desc[UR22][R76.64] ;  /* 0x000000164c2c3981 */ /* 0x000f62000c1e1500 */
[----:B------:R-:W-:Y:S02]  /*6460*/  LOP3.LUT P3, RZ, R30, 0x1, RZ, 0xc0, !PT ;  /* 0x000000011eff7812 */ /* 0x000fe4000786c0ff */
[C---:B------:R-:W-:Y:S02]  /*6470*/  SHF.R.U64 R30, R143.reuse, 0x7, RZ ;  /* 0x000000078f1e7819 */ /* 0x040fe400000012ff */
[----:B--2---:R-:W-:Y:S01]  /*6480*/  PRMT R43, RZ, 0x7610, R43 ;  /* 0x00007610ff2b7816 */ /* 0x004fe2000000002b */
[----:B------:R1:W5:Y:S01]  /*6490*/  @P0 LDG.E.U16 R29, desc[UR22][R32.64] ;  /* 0x00000016201d0981 */ /* 0x000362000c1e1500 */
[----:B------:R-:W-:-:S02]  /*64a0*/  SHF.R.U64 R31, R143, 0x6, RZ ;  /* 0x000000068f1f7819 */ /* 0x000fc400000012ff */
[----:B------:R-:W-:Y:S02]  /*64b0*/  LOP3.LUT P0, RZ, R30, 0x1, RZ, 0xc0, !PT ;  /* 0x000000011eff7812 */ /* 0x000fe4000780c0ff */
[----:B------:R-:W-:Y:S01]  /*64c0*/  PRMT R30, RZ, 0x7610, R30 ;  /* 0x00007610ff1e7816 */ /* 0x000fe2000000001e */
[----:B------:R2:W5:Y:S01]  /*64d0*/  @P6 LDG.E.U16 R43, desc[UR22][R72.64] ;  /* 0x00000016482b6981 */ /* 0x000562000c1e1500 */
[----:B------:R-:W-:Y:S02]  /*64e0*/  LOP3.LUT P6, RZ, R31, 0x1, RZ, 0xc0, !PT ;  /* 0x000000011fff7812 */ /* 0x000fe400078cc0ff */
[----:B------:R-:W-:Y:S02]  /*64f0*/  SHF.R.U64 R31, R143, 0x5, RZ ;  /* 0x000000058f1f7819 */ /* 0x000fe400000012ff */
[----:B------:R-:W-:Y:S01]  /*6500*/  PRMT R42, RZ, 0x7610, R42 ;  /* 0x00007610ff2a7816 */ /* 0x000fe2000000002a */
[----:B------:R-:W5:Y:S01]  /*6510*/  @P1 LDG.E.U16 R30, desc[UR22][R40.64] ;  /* 0x00000016281e1981 */ /* 0x000f62000c1e1500 */
[----:B-1----:R-:W-:-:S02]  /*6520*/  PRMT R32, RZ, 0x7610, R32 ;  /* 0x00007610ff207816 */ /* 0x002fc40000000020 */
[----:B------:R-:W-:Y:S02]  /*6530*/  LOP3.LUT P1, RZ, R31, 0x1, RZ, 0xc0, !PT ;  /* 0x000000011fff7812 */ /* 0x000fe4000782c0ff */
[C---:B------:R-:W-:Y:S01]  /*6540*/  SHF.R.U64 R74, R143.reuse, 0x4, RZ ;  /* 0x000000048f4a7819 */ /* 0x040fe200000012ff */
[----:B------:R1:W5:Y:S01]  /*6550*/  @P4 LDG.E.U16 R42, desc[UR22][R70.64] ;  /* 0x00000016462a4981 */ /* 0x000362000c1e1500 */
[----:B------:R-:W-:Y:S02]  /*6560*/  PRMT R31, RZ, 0x7610, R31 ;  /* 0x00007610ff1f7816 */ /* 0x000fe4000000001f */
[C---:B------:R-:W-:Y:S01]  /*6570*/  SHF.R.U64 R33, R143.reuse, 0x2, RZ ;  /* 0x000000028f217819 */ /* 0x040fe200000012ff */
[----:B------:R3:W5:Y:S01]  /*6580*/  @P0 LDG.E.U16 R32, desc[UR22][R58.64] ;  /* 0x000000163a200981 */ /* 0x000762000c1e1500 */
[----:B------:R-:W-:Y:S02]  /*6590*/  LOP3.LUT P4, RZ, R74, 0x1, RZ, 0xc0, !PT ;  /* 0x000000014aff7812 */ /* 0x000fe4000788c0ff */
[----:B--2---:R-:W-:Y:S01]  /*65a0*/  SHF.R.U64 R72, R143, 0x3, RZ ;  /* 0x000000038f487819 */ /* 0x004fe200000012ff */
[----:B------:R2:W5:Y:S01]  /*65b0*/  @P3 LDG.E.U16 R31, desc[UR22][R34.64] ;  /* 0x00000016221f3981 */ /* 0x000562000c1e1500 */
[----:B------:R-:W-:-:S02]  /*65c0*/  LOP3.LUT R218, R39, 0x3f, RZ, 0xc0, !PT ;  /* 0x0000003f27da7812 */ /* 0x000fc400078ec0ff */
[----:B------:R-:W-:Y:S02]  /*65d0*/  LOP3.LUT P0, RZ, R33, 0x1, RZ, 0xc0, !PT ;  /* 0x0000000121ff7812 */ /* 0x000fe4000780c0ff */
[----:B------:R-:W-:Y:S01]  /*65e0*/  PRMT R33, RZ, 0x7610, R33 ;  /* 0x00007610ff217816 */ /* 0x000fe20000000021 */
[----:B-1----:R-:W-:Y:S01]  /*65f0*/  IMAD R70, R218, R53, RZ ;  /* 0x00000035da467224 */ /* 0x002fe200078e02ff */
[----:B------:R-:W-:Y:S02]  /*6600*/  LOP3.LUT P3, RZ, R72, 0x1, RZ, 0xc0, !PT ;  /* 0x0000000148ff7812 */ /* 0x000fe4000786c0ff */
[----:B------:R-:W-:Y:S01]  /*6610*/  PRMT R40, RZ, 0x7610, R40 ;  /* 0x00007610ff287816 */ /* 0x000fe20000000028 */
[----:B0-----:R-:W-:Y:S01]  /*6620*/  IMAD R115, R115, UR4, RZ ;  /* 0x0000000473737c24 */ /* 0x001fe2000f8e02ff */
[----:B------:R-:W5:Y:S01]  /*6630*/  @P1 LDG.E.U16 R33, desc[UR22][R66.64] ;  /* 0x0000001642211981 */ /* 0x000f62000c1e1500 */
[C---:B---3--:R-:W-:Y:S02]  /*6640*/  LEA R59, P1, R70.reuse, UR14, 0x1 ;  /* 0x0000000e463b7c11 */ /* 0x048fe4000f8208ff */
[----:B--2---:R-:W-:Y:S01]  /*6650*/  PRMT R34, RZ, 0x7610, R34 ;  /* 0x00007610ff227816 */ /* 0x004fe20000000022 */
[----:B------:R-:W5:Y:S01]  /*6660*/  @P4 LDG.E.U16 R40, desc[UR22][R64.64] ;  /* 0x0000001640284981 */ /* 0x000f62000c1e1500 */
[----:B------:R-:W-:Y:S01]  /*6670*/  IMAD R187, R133, UR4, RZ ;  /* 0x0000000485bb7c24 */ /* 0x000fe2000f8e02ff */
[----:B------:R-:W-:Y:S01]  /*6680*/  LEA.HI.X.SX32 R58, R70, UR15, 0x1, P1 ;  /* 0x0000000f463a7c11 */ /* 0x000fe200088f0eff */
[----:B------:R-:W-:Y:S01]  /*6690*/  IMAD R181, R117, UR4, RZ ;  /* 0x0000000475b57c24 */ /* 0x000fe2000f8e02ff */
[-C--:B------:R-:W-:Y:S01]  /*66a0*/  LEA R184, P4, R115, R59.reuse, 0x1 ;  /* 0x0000003b73b87211 */ /* 0x080fe200078808ff */
[----:B------:R-:W-:Y:S01]  /*66b0*/  IMAD R139, R139, UR4, RZ ;  /* 0x000000048b8b7c24 */ /* 0x000fe2000f8e02ff */
[----:B------:R-:W5:Y:S01]  /*66c0*/  @P3 LDG.E.U16 R34, desc[UR22][R60.64] ;  /* 0x000000163c223981 */ /* 0x000f62000c1e1500 */
[----:B------:R-:W-:Y:S01]  /*66d0*/  IMAD R116, R116, UR4, RZ ;  /* 0x0000000474747c24 */ /* 0x000fe2000f8e02ff */
[-C--:B------:R-:W-:Y:S01]  /*66e0*/  LEA R186, P1, R187, R59.reuse, 0x1 ;  /* 0x0000003bbbba7211 */ /* 0x080fe200078208ff */
[----:B------:R-:W-:Y:S01]  /*66f0*/  IMAD R118, R118, UR4, RZ ;  /* 0x0000000476767c24 */ /* 0x000fe2000f8e02ff */
[----:B------:R-:W-:Y:S01]  /*6700*/  LEA R180, P3, R181, R59, 0x1 ;  /* 0x0000003bb5b47211 */ /* 0x000fe200078608ff */
[----:B------:R-:W-:Y:S01]  /*6710*/  IMAD R130, R130, UR4, RZ ;  /* 0x0000000482827c24 */ /* 0x000fe2000f8e02ff */
[----:B------:R-:W-:-:S02]  /*6720*/  LEA.HI.X.SX32 R185, R115, R58, 0x1, P4 ;  /* 0x0000003a73b97211 */ /* 0x000fc400020f0eff */
[-C--:B------:R-:W-:Y:S01]  /*6730*/  LEA R178, P4, R139, R59.reuse, 0x1 ;  /* 0x0000003b8bb27211 */ /* 0x080fe200078808ff */
[----:B------:R-:W-:Y:S01]  /*6740*/  IMAD R125, R125, UR4, RZ ;  /* 0x000000047d7d7c24 */ /* 0x000fe2000f8e02ff */
[-C--:B------:R-:W-:Y:S01]  /*6750*/  LEA.HI.X.SX32 R187, R187, R58.reuse, 0x1, P1 ;  /* 0x0000003abbbb7211 */ /* 0x080fe200008f0eff */
[----:B------:R-:W-:Y:S01]  /*6760*/  IMAD R119, R119, UR4, RZ ;  /* 0x0000000477777c24 */ /* 0x000fe2000f8e02ff */
[-C--:B------:R-:W-:Y:S01]  /*6770*/  LEA.HI.X.SX32 R181, R181, R58.reuse, 0x1, P3 ;  /* 0x0000003ab5b57211 */ /* 0x080fe200018f0eff */
[----:B------:R-:W-:Y:S01]  /*6780*/  IMAD R120, R120, UR4, RZ ;  /* 0x0000000478787c24 */ /* 0x000fe2000f8e02ff */
[-C--:B------:R-:W-:Y:S02]  /*6790*/  LEA R182, P1, R116, R59.reuse, 0x1 ;  /* 0x0000003b74b67211 */ /* 0x080fe400078208ff */
[----:B------:R-:W-:Y:S02]  /*67a0*/  LEA R174, P3, R118, R59, 0x1 ;  /* 0x0000003b76ae7211 */ /* 0x000fe400078608ff */
        /* <DEDUP_REMOVED lines=37> */
[-C--:B------:R-:W-:Y:S02]  /*6a00*/  LEA R148, P4, R149, R59.reuse, 0x1 ;  /* 0x0000003b95947211 */ /* 0x080fe400078808ff */
[----:B------:R-:W-:Y:S01]  /*6a10*/  PRMT R41, RZ, 0x7610, R41 ;  /* 0x00007610ff297816 */ /* 0x000fe20000000029 */
[----:B------:R-:W-:Y:S01]  /*6a20*/  IMAD R147, R142, UR4, RZ ;  /* 0x000000048e937c24 */ /* 0x000fe2000f8e02ff */
[-C--:B------:R-:W-:Y:S01]  /*6a30*/  LEA.HI.X.SX32 R158, R132, R58.reuse, 0x1, P1 ;  /* 0x0000003a849e7211 */ /* 0x080fe200008f0eff */
[----:B------:R-:W-:Y:S01]  /*6a40*/  IMAD R135, R135, UR4, RZ ;  /* 0x0000000487877c24 */ /* 0x000fe2000f8e02ff */
[----:B------:R-:W-:Y:S01]  /*6a50*/  LEA.HI.X.SX32 R151, R128, R58, 0x1, P3 ;  /* 0x0000003a80977211 */ /* 0x000fe200018f0eff */
[----:B------:R-:W-:Y:S01]  /*6a60*/  IMAD R77, R138, UR4, RZ ;  /* 0x000000048a4d7c24 */ /* 0x000fe2000f8e02ff */
[----:B------:R-:W-:Y:S01]  /*6a70*/  SHF.R.U64 R143, R143, 0x1, RZ ;  /* 0x000000018f8f7819 */ /* 0x000fe200000012ff */
[----:B------:R0:W5:Y:S01]  /*6a80*/  @P6 LDG.E.U16 R41, desc[UR22][R68.64] ;  /* 0x0000001644296981 */ /* 0x000162000c1e1500 */
[----:B------:R-:W-:-:S02]  /*6a90*/  LEA R152, P1, R126, R59, 0x1 ;  /* 0x0000003b7e987211 */ /* 0x000fc400078208ff */
[-C--:B------:R-:W-:Y:S02]  /*6aa0*/  LEA R144, P3, R141, R59.reuse, 0x1 ;  /* 0x0000003b8d907211 */ /* 0x080fe400078608ff */
[-C--:B------:R-:W-:Y:S02]  /*6ab0*/  LEA.HI.X.SX32 R149, R149, R58.reuse, 0x1, P4 ;  /* 0x0000003a95957211 */ /* 0x080fe400020f0eff */
[-C--:B------:R-:W-:Y:S01]  /*6ac0*/  LEA R142, P4, R131, R59.reuse, 0x1 ;  /* 0x0000003b838e7211 */ /* 0x080fe200078808ff */
[----:B------:R-:W-:Y:S01]  /*6ad0*/  IMAD R134, R134, UR4, RZ ;  /* 0x0000000486867c24 */ /* 0x000fe2000f8e02ff */
[----:B------:R-:W-:Y:S01]  /*6ae0*/  LOP3.LUT P6, RZ, R143, 0x1, RZ, 0xc0, !PT ;  /* 0x000000018fff7812 */ /* 0x000fe200078cc0ff */
[----:B------:R-:W-:Y:S01]  /*6af0*/  IMAD R78, R136, UR4, RZ ;  /* 0x00000004884e7c24 */ /* 0x000fe2000f8e02ff */
[-C--:B------:R-:W-:Y:S01]  /*6b00*/  LEA.HI.X.SX32 R153, R126, R58.reuse, 0x1, P1 ;  /* 0x0000003a7e997211 */ /* 0x080fe200008f0eff */
[----:B------:R-:W-:Y:S01]  /*6b10*/  IMAD R133, R137, UR4, RZ ;  /* 0x0000000489857c24 */ /* 0x000fe2000f8e02ff */
[----:B------:R-:W-:Y:S01]  /*6b20*/  LEA.HI.X.SX32 R145, R141, R58, 0x1, P3 ;  /* 0x0000003a8d917211 */ /* 0x000fe200018f0eff */
[----:B------:R-:W-:Y:S01]  /*6b30*/  IMAD R114, R114, UR4, RZ ;  /* 0x0000000472727c24 */ /* 0x000fe2000f8e02ff */
[----:B------:R-:W-:-:S02]  /*6b40*/  LEA R146, P1, R147, R59, 0x1 ;  /* 0x0000003b93927211 */ /* 0x000fc400078208ff */
[-C--:B------:R-:W-:Y:S02]  /*6b50*/  LEA R138, P3, R135, R59.reuse, 0x1 ;  /* 0x0000003b878a7211 */ /* 0x080fe400078608ff */
[-C--:B------:R-:W-:Y:S02]  /*6b60*/  LEA.HI.X.SX32 R143, R131, R58.reuse, 0x1, P4 ;  /* 0x0000003a838f7211 */ /* 0x080fe400020f0eff */
[-C--:B------:R-:W-:Y:S01]  /*6b70*/  LEA R136, P4, R77, R59.reuse, 0x1 ;  /* 0x0000003b4d887211 */ /* 0x080fe200078808ff */
[----:B------:R-:W-:Y:S01]  /*6b80*/  IMAD R112, R112, UR4, RZ ;  /* 0x0000000470707c24 */ /* 0x000fe2000f8e02ff */
[-C--:B------:R-:W-:Y:S02]  /*6b90*/  LEA.HI.X.SX32 R147, R147, R58.reuse, 0x1, P1 ;  /* 0x0000003a93937211 */ /* 0x080fe400008f0eff */
[----:B------:R-:W-:Y:S01]  /*6ba0*/  LEA.HI.X.SX32 R139, R135, R58, 0x1, P3 ;  /* 0x0000003a878b7211 */ /* 0x000fe200018f0eff */
[----:B------:R-:W-:Y:S01]  /*6bb0*/  IMAD R111, R111, UR4, RZ ;  /* 0x000000046f6f7c24 */ /* 0x000fe2000f8e02ff */
[----:B------:R-:W-:-:S02]  /*6bc0*/  LEA R140, P1, R134, R59, 0x1 ;  /* 0x0000003b868c7211 */ /* 0x000fc400078208ff */
[-C--:B------:R-:W-:Y:S02]  /*6bd0*/  LEA R132, P3, R133, R59.reuse, 0x1 ;  /* 0x0000003b85847211 */ /* 0x080fe400078608ff */
[-C--:B------:R-:W-:Y:S02]  /*6be0*/  LEA.HI.X.SX32 R137, R77, R58.reuse, 0x1, P4 ;  /* 0x0000003a4d897211 */ /* 0x080fe400020f0eff */
[-C--:B------:R-:W-:Y:S01]  /*6bf0*/  LEA R130, P4, R114, R59.reuse, 0x1 ;  /* 0x0000003b72827211 */ /* 0x080fe200078808ff */
        /* <DEDUP_REMOVED lines=32> */
[-C--:B------:R-:W-:Y:S01]  /*6e00*/  LEA R116, P1, R117, R59.reuse, 0x1 ;  /* 0x0000003b75747211 */ /* 0x080fe200078208ff */
[----:B------:R-:W-:Y:S01]  /*6e10*/  IMAD R101, R99, UR4, RZ ;  /* 0x0000000463657c24 */ /* 0x000fe2000f8e02ff */
[----:B------:R-:W-:-:S02]  /*6e20*/  LEA R108, P3, R109, R59, 0x1 ;  /* 0x0000003b6d6c7211 */ /* 0x000fc400078608ff */
[-C--:B------:R-:W-:Y:S02]  /*6e30*/  LEA.HI.X.SX32 R113, R113, R58.reuse, 0x1, P4 ;  /* 0x0000003a71717211 */ /* 0x080fe400020f0eff */
[-C--:B------:R-:W-:Y:S01]  /*6e40*/  LEA R106, P4, R107, R59.reuse, 0x1 ;  /* 0x0000003b6b6a7211 */ /* 0x080fe200078808ff */
[----:B------:R-:W-:Y:S01]  /*6e50*/  IMAD R97, R97, UR4, RZ ;  /* 0x0000000461617c24 */ /* 0x000fe2000f8e02ff */
[-C--:B------:R-:W-:Y:S02]  /*6e60*/  LEA.HI.X.SX32 R117, R117, R58.reuse, 0x1, P1 ;  /* 0x0000003a75757211 */ /* 0x080fe400008f0eff */
[----:B------:R-:W-:Y:S01]  /*6e70*/  LEA.HI.X.SX32 R109, R109, R58, 0x1, P3 ;  /* 0x0000003a6d6d7211 */ /* 0x000fe200018f0eff */
[----:B------:R-:W-:Y:S01]  /*6e80*/  IMAD R75, R96, UR4, RZ ;  /* 0x00000004604b7c24 */ /* 0x000fe2000f8e02ff */
[-C--:B------:R-:W-:Y:S02]  /*6e90*/  LEA R110, P1, R104, R59.reuse, 0x1 ;  /* 0x0000003b686e7211 */ /* 0x080fe400078208ff */
[----:B------:R-:W-:-:S02]  /*6ea0*/  LEA R102, P3, R103, R59, 0x1 ;  /* 0x0000003b67667211 */ /* 0x000fc400078608ff */
[-C--:B------:R-:W-:Y:S02]  /*6eb0*/  LEA.HI.X.SX32 R107, R107, R58.reuse, 0x1, P4 ;  /* 0x0000003a6b6b7211 */ /* 0x080fe400020f0eff */
[-C--:B------:R-:W-:Y:S01]  /*6ec0*/  LEA R100, P4, R101, R59.reuse, 0x1 ;  /* 0x0000003b65647211 */ /* 0x080fe200078808ff */
[----:B------:R-:W-:Y:S01]  /*6ed0*/  IMAD R99, R98, UR4, RZ ;  /* 0x0000000462637c24 */ /* 0x000fe2000f8e02ff */
[-C--:B------:R-:W-:Y:S01]  /*6ee0*/  LEA.HI.X.SX32 R111, R104, R58.reuse, 0x1, P1 ;  /* 0x0000003a686f7211 */ /* 0x080fe200008f0eff */
[----:B------:R-:W-:Y:S01]  /*6ef0*/  IMAD R71, R94, UR4, RZ ;  /* 0x000000045e477c24 */ /* 0x000fe2000f8e02ff */
[----:B------:R-:W-:Y:S01]  /*6f00*/  LEA.HI.X.SX32 R103, R103, R58, 0x1, P3 ;  /* 0x0000003a67677211 */ /* 0x000fe200018f0eff */
[----:B0-----:R-:W-:Y:S01]  /*6f10*/  IMAD R68, R93, UR4, RZ ;  /* 0x000000045d447c24 */ /* 0x001fe2000f8e02ff */
        /* <DEDUP_REMOVED lines=15> */
[-C--:B------:R-:W-:Y:S01]  /*7010*/  LEA.HI.X.SX32 R99, R99, R58.reuse, 0x1, P1 ;  /* 0x0000003a63637211 */ /* 0x080fe200008f0eff */
[----:B------:R-:W-:Y:S01]  /*7020*/  IMAD R61, R89, UR4, RZ ;  /* 0x00000004593d7c24 */ /* 0x000fe2000f8e02ff */
[-C--:B------:R-:W-:Y:S01]  /*7030*/  LEA.HI.X.SX32 R91, R71, R58.reuse, 0x1, P3 ;  /* 0x0000003a475b7211 */ /* 0x080fe200018f0eff */
        /* <DEDUP_REMOVED lines=17> */
[-C--:B------:R-:W-:Y:S02]  /*7150*/  LEA.HI.X.SX32 R87, R67, R58.reuse, 0x1, P1 ;  /* 0x0000003a43577211 */ /* 0x080fe400008f0eff */
        /* <DEDUP_REMOVED lines=8> */
[-C--:B------:R-:W-:Y:S02]  /*71e0*/  LEA.HI.X.SX32 R72, R72, R58.reuse, 0x1, P3 ;  /* 0x0000003a48487211 */ /* 0x080fe400018f0eff */
[-C--:B------:R-:W-:Y:S02]  /*71f0*/  LEA R75, P1, R74, R59.reuse, 0x1 ;  /* 0x0000003b4a4b7211 */ /* 0x080fe400078208ff */
[----:B------:R-:W-:Y:S02]  /*7200*/  LEA R68, P3, R69, R59, 0x1 ;  /* 0x0000003b45447211 */ /* 0x000fe400078608ff */
[----:B------:R-:W-:-:S02]  /*7210*/  LEA.HI.X.SX32 R70, R70, R58, 0x1, P4 ;  /* 0x0000003a46467211 */ /* 0x000fc400020f0eff */
[-C--:B------:R-:W-:Y:S02]  /*7220*/  LEA R67, P4, R66, R59.reuse, 0x1 ;  /* 0x0000003b42437211 */ /* 0x080fe400078808ff */
[-C--:B------:R-:W-:Y:S02]  /*7230*/  LEA.HI.X.SX32 R74, R74, R58.reuse, 0x1, P1 ;  /* 0x0000003a4a4a7211 */ /* 0x080fe400008f0eff */
[-C--:B------:R-:W-:Y:S02]  /*7240*/  LEA.HI.X.SX32 R69, R69, R58.reuse, 0x1, P3 ;  /* 0x0000003a45457211 */ /* 0x080fe400018f0eff */
[-C--:B------:R-:W-:Y:S02]  /*7250*/  LEA R61, P1, R60, R59.reuse, 0x1 ;  /* 0x0000003b3c3d7211 */ /* 0x080fe400078208ff */
[----:B------:R-:W-:Y:S02]  /*7260*/  LEA R64, P3, R37, R59, 0x1 ;  /* 0x0000003b25407211 */ /* 0x000fe400078608ff */
[----:B------:R-:W-:-:S02]  /*7270*/  LEA.HI.X.SX32 R66, R66, R58, 0x1, P4 ;  /* 0x0000003a42427211 */ /* 0x000fc400020f0eff */
[----:B------:R-:W-:Y:S02]  /*7280*/  LEA R59, P4, R208, R59, 0x1 ;  /* 0x0000003bd03b7211 */ /* 0x000fe400078808ff */
[-C--:B------:R-:W-:Y:S02]  /*7290*/  LEA.HI.X.SX32 R60, R60, R58.reuse, 0x1, P1 ;  /* 0x0000003a3c3c7211 */ /* 0x080fe400008f0eff */
[-C--:B------:R-:W-:Y:S02]  /*72a0*/  LEA.HI.X.SX32 R65, R37, R58.reuse, 0x1, P3 ;  /* 0x0000003a25417211 */ /* 0x080fe400018f0eff */
[----:B------:R-:W-:Y:S02]  /*72b0*/  LEA.HI.X.SX32 R58, R208, R58, 0x1, P4 ;  /* 0x0000003ad03a7211 */ /* 0x000fe400020f0eff */
[----:B------:R-:W-:Y:S02]  /*72c0*/  PRMT R35, RZ, 0x7610, R35 ;  /* 0x00007610ff237816 */ /* 0x000fe40000000023 */
[----:B------:R-:W-:-:S02]  /*72d0*/  PRMT R37, RZ, 0x7610, R37 ;  /* 0x00007610ff257816 */ /* 0x000fc40000000025 */
[----:B------:R-:W-:Y:S02]  /*72e0*/  PRMT R208, RZ, 0x7610, R208 ;  /* 0x00007610ffd07816 */ /* 0x000fe400000000d0 */
[----:B------:R0:W5:Y:S04]  /*72f0*/  @P0 LDG.E.U16 R35, desc[UR22][R4.64] ;  /* 0x0000001604230981 */ /* 0x000168000c1e1500 */
[----:B------:R0:W5:Y:S04]  /*7300*/  @P6 LDG.E.U16 R37, desc[UR22][R6.64] ;  /* 0x0000001606256981 */ /* 0x000168000c1e1500 */
[----:B------:R0:W5:Y:S04]  /*7310*/  @!P5 LDG.E.U16 R208, desc[UR22][R8.64] ;  /* 0x0000001608d0d981 */ /* 0x000168000c1e1500 */
[----:B------:R0:W-:Y:S04]  /*7320*/  STL [R1+0x3c], R215 ;  /* 0x00003cd701007387 */ /* 0x0001e80000100800 */
[----:B------:R0:W-:Y:S04]  /*7330*/  STL [R1+0xc], R223 ;  /* 0x00000cdf01007387 */ /* 0x0001e80000100800 */
[----:B------:R0:W-:Y:S04]  /*7340*/  STL [R1+0x38], R216 ;  /* 0x000038d801007387 */ /* 0x0001e80000100800 */
[----:B------:R0:W-:Y:S01]  /*7350*/  STL [R1+0x8], R220 ;  /* 0x000008dc01007387 */ /* 0x0001e20000100800 */
[----:B------:R-:W-:-:S03]  /*7360*/  VIADD R209, R10, 0x3f ;  /* 0x0000003f0ad17836 */ /* 0x000fc60000000000 */
[----:B------:R0:W-:Y:S04]  /*7370*/  STL [R1+0x10], R214 ;  /* 0x000010d601007387 */ /* 0x0001e80000100800 */
[----:B------:R0:W-:Y:S04]  /*7380*/  STL [R1+0x40], R212 ;  /* 0x000040d401007387 */ /* 0x0001e80000100800 */
[----:B------:R0:W-:Y:S04]  /*7390*/  STL [R1+0x4], R217 ;  /* 0x000004d901007387 */ /* 0x0001e80000100800 */
[----:B------:R0:W-:Y:S04]  /*73a0*/  STL [R1+0x34], R213 ;  /* 0x000034d501007387 */ /* 0x0001e80000100800 */
[----:B------:R0:W-:Y:S04]  /*73b0*/  STL [R1+0x2c], R210 ;  /* 0x00002cd201007387 */ /* 0x0001e80000100800 */
[----:B------:R0:W-:Y:S04]  /*73c0*/  STL [R1+0x28], R222 ;  /* 0x000028de01007387 */ /* 0x0001e80000100800 */
[----:B------:R0:W-:Y:S04]  /*73d0*/  STL [R1+0x24], R219 ;  /* 0x000024db01007387 */ /* 0x0001e80000100800 */
[----:B------:R0:W-:Y:S04]  /*73e0*/  STL [R1+0x30], R211 ;  /* 0x000030d301007387 */ /* 0x0001e80000100800 */
[----:B------:R0:W-:Y:S01]  /*73f0*/  STL [R1+0x74], R209 ;  /* 0x000074d101007387 */ /* 0x0001e20000100800 */
[----:B------:R-:W-:Y:S01]  /*7400*/  ISETP.GT.AND P1, PT, R209, 0x3f, PT ;  /* 0x0000003fd100780c */ /* 0x000fe20003f24270 */
[----:B------:R-:W-:-:S04]  /*7410*/  @!UP1 UIADD3 UR4, UPT, UPT, -UR6, 0x100000, URZ ;  /* 0x0010000006049890 */ /* 0x000fc8000fffe1ff */
[----:B------:R-:W-:Y:S02]  /*7420*/  @!UP1 USHF.L.U32 UR5, UR4, 0xb, URZ ;  /* 0x0000000b04059899 */ /* 0x000fe400080006ff */
[----:B------:R-:W-:Y:S01]  /*7430*/  @!UP1 USHF.L.U32 UR4, UR4, 0x1, URZ ;  /* 0x0000000104049899 */ /* 0x000fe200080006ff */
[----:B------:R-:W-:Y:S01]  /*7440*/  VOTEU.ALL UP1, P2 ;  /* 0x0000000000ff7886 */ /* 0x000fe20001020000 */
[----:B------:R-:W-:-:S10]  /*7450*/  ISETP.LT.AND P3, PT, R218, R10, P1 ;  /* 0x0000000ada00720c */ /* 0x000fd40000f61270 */
[----:B------:R0:W1:Y:S02]  /*7460*/  @!UP1 SYNCS.EXCH.64 URZ, [UR9+0x8008], UR4 ;  /* 0x0080080409ff95b2 */ /* 0x0000640008000100 */
[----:B0-----:R-:W-:Y:S05]  /*7470*/  @!P1 BRA `(.L_x_6) ;  /* 0x0000000000849947 */ /* 0x001fea0003800000 */
[----:B-----5:R-:W-:Y:S02]  /*7480*/  PRMT R14, R14, 0x5410, R15 ;  /* 0x000054100e0e7816 */ /* 0x020fe4000000000f */
[----:B------:R-:W-:Y:S02]  /*7490*/  PRMT R16, R16, 0x5410, R17 ;  /* 0x0000541010107816 */ /* 0x000fe40000000011 */
[----:B------:R-:W-:Y:S02]  /*74a0*/  PRMT R18, R18, 0x5410, R19 ;  /* 0x0000541012127816 */ /* 0x000fe40000000013 */
[----:B------:R-:W-:Y:S02]  /*74b0*/  PRMT R20, R20, 0x5410, R21 ;  /* 0x0000541014147816 */ /* 0x000fe40000000015 */
[----:B------:R-:W-:Y:S02]  /*74c0*/  PRMT R22, R22, 0x5410, R23 ;  /* 0x0000541016167816 */ /* 0x000fe40000000017 */
[----:B------:R-:W-:-:S02]  /*74d0*/  PRMT R34, R34, 0x5410, R35 ;  /* 0x0000541022227816 */ /* 0x000fc40000000023 */
[----:B------:R-:W-:Y:S02]  /*74e0*/  PRMT R4, R204, 0x5410, R205 ;  /* 0x00005410cc047816 */ /* 0x000fe400000000cd */
        /* <DEDUP_REMOVED lines=24> */
[----:B------:R-:W-:-:S04]  /*7670*/  PRMT R35, R37, 0x5410, R208 ;  /* 0x0000541025237816 */ /* 0x000fc800000000d0 */
[----:B------:R0:W-:Y:S03]  /*7680*/  STTM.x32 tmem[UR10+0x80], R4 ;  /* 0x00008004000079ed */ /* 0x0001e600082c000a */
.L_x_6:
[----:B------:R-:W2:Y:S01]  /*7690*/  FENCE.VIEW.ASYNC.T ;  /* 0x00000000000073c6 */ /* 0x000ea20000000200 */
[----:B------:R-:W-:Y:S02]  /*76a0*/  LOP3.LUT R155, R155, R154, RZ, 0x3c, !PT ;  /* 0x0000009a9b9b7212 */ /* 0x000fe400078e3cff */
[----:B------:R-:W-:Y:S02]  /*76b0*/  LOP3.LUT R75, R75, R74, RZ, 0x3c, !PT ;  /* 0x0000004a4b4b7212 */ /* 0x000fe400078e3cff */
[----:B-----5:R-:W-:Y:S01]  /*76c0*/  PRMT R191, RZ, 0x7610, R191 ;  /* 0x00007610ffbf7816 */ /* 0x020fe200000000bf */
[----:B-12---:R-:W-:Y:S01]  /*76d0*/  BAR.SYNC.DEFER_BLOCKING 0x0 ;  /* 0x0000000000007b1d */ /* 0x006fe20000010000 */
[----:B------:R-:W-:Y:S02]  /*76e0*/  LOP3.LUT R154, R155, R154, RZ, 0x3c, !PT ;  /* 0x0000009a9b9a7212 */ /* 0x000fe400078e3cff */
[----:B------:R-:W-:Y:S02]  /*76f0*/  LOP3.LUT R74, R75, R74, RZ, 0x3c, !PT ;  /* 0x0000004a4b4a7212 */ /* 0x000fe400078e3cff */
[----:B------:R-:W-:-:S02]  /*7700*/  PRMT R192, RZ, 0x7610, R192 ;  /* 0x00007610ffc07816 */ /* 0x000fc400000000c0 */
[----:B------:R-:W-:Y:S02]  /*7710*/  PRMT R193, RZ, 0x7610, R193 ;  /* 0x00007610ffc17816 */ /* 0x000fe400000000c1 */
[----:B------:R-:W-:Y:S02]  /*7720*/  PRMT R194, RZ, 0x7610, R194 ;  /* 0x00007610ffc27816 */ /* 0x000fe400000000c2 */
[----:B------:R-:W-:Y:S02]  /*7730*/  PRMT R195, RZ, 0x7610, R195 ;  /* 0x00007610ffc37816 */ /* 0x000fe400000000c3 */
[----:B------:R-:W-:Y:S02]  /*7740*/  PRMT R196, RZ, 0x7610, R196 ;  /* 0x00007610ffc47816 */ /* 0x000fe400000000c4 */
[----:B------:R-:W-:Y:S02]  /*7750*/  PRMT R197, RZ, 0x7610, R197 ;  /* 0x00007610ffc57816 */ /* 0x000fe400000000c5 */
[----:B------:R-:W-:-:S02]  /*7760*/  PRMT R198, RZ, 0x7610, R198 ;  /* 0x00007610ffc67816 */ /* 0x000fc400000000c6 */
[----:B------:R-:W-:Y:S02]  /*7770*/  PRMT R199, RZ, 0x7610, R199 ;  /* 0x00007610ffc77816 */ /* 0x000fe400000000c7 */
[----:B------:R-:W-:Y:S02]  /*7780*/  PRMT R200, RZ, 0x7610, R200 ;  /* 0x00007610ffc87816 */ /* 0x000fe400000000c8 */
[----:B------:R-:W-:Y:S01]  /*7790*/  PRMT R201, RZ, 0x7610, R201 ;  /* 0x00007610ffc97816 */ /* 0x000fe200000000c9 */
[----:B------:R-:W2:Y:S01]  /*77a0*/  @P3 LDG.E.U16 R191, desc[UR22][R186.64] ;  /* 0x00000016babf3981 */ /* 0x000ea2000c1e1500 */
[----:B------:R-:W-:Y:S02]  /*77b0*/  PRMT R202, RZ, 0x7610, R202 ;  /* 0x00007610ffca7816 */ /* 0x000fe400000000ca */
[----:B------:R-:W-:Y:S01]  /*77c0*/  PRMT R45, RZ, 0x7610, R45 ;  /* 0x00007610ff2d7816 */ /* 0x000fe2000000002d */
[----:B------:R-:W3:Y:S01]  /*77d0*/  @P3 LDG.E.U16 R192, desc[UR22][R178.64] ;  /* 0x00000016b2c03981 */ /* 0x000ee2000c1e1500 */
[----:B------:R-:W-:-:S02]  /*77e0*/  PRMT R46, RZ, 0x7610, R46 ;  /* 0x00007610ff2e7816 */ /* 0x000fc4000000002e */
[----:B------:R-:W-:Y:S01]  /*77f0*/  PRMT R47, RZ, 0x7610, R47 ;  /* 0x00007610ff2f7816 */ /* 0x000fe2000000002f */
[----:B------:R-:W4:Y:S01]  /*7800*/  @P3 LDG.E.U16 R193, desc[UR22][R170.64] ;  /* 0x00000016aac13981 */ /* 0x000f22000c1e1500 */
[----:B------:R-:W-:Y:S02]  /*7810*/  PRMT R48, RZ, 0x7610, R48 ;  /* 0x00007610ff307816 */ /* 0x000fe40000000030 */
[----:B------:R-:W-:Y:S01]  /*7820*/  PRMT R49, RZ, 0x7610, R49 ;  /* 0x00007610ff317816 */ /* 0x000fe20000000031 */
[----:B------:R-:W4:Y:S01]  /*7830*/  @P3 LDG.E.U16 R194, desc[UR22][R162.64] ;  /* 0x00000016a2c23981 */ /* 0x000f22000c1e1500 */
[----:B------:R-:W-:Y:S02]  /*7840*/  LOP3.LUT R155, R155, R154, RZ, 0x3c, !PT ;  /* 0x0000009a9b9b7212 */ /* 0x000fe400078e3cff */
[----:B------:R-:W-:Y:S01]  /*7850*/  PRMT R50, RZ, 0x7610, R50 ;  /* 0x00007610ff327816 */ /* 0x000fe20000000032 */
[----:B------:R-:W4:Y:S01]  /*7860*/  @P3 LDG.E.U16 R196, desc[UR22][R146.64] ;  /* 0x0000001692c43981 */ /* 0x000f22000c1e1500 */
[----:B------:R-:W-:-:S02]  /*7870*/  LOP3.LUT R75, R75, R74, RZ, 0x3c, !PT ;  /* 0x0000004a4b4b7212 */ /* 0x000fc400078e3cff */
[----:B------:R-:W-:Y:S01]  /*7880*/  PRMT R51, RZ, 0x7610, R51 ;  /* 0x00007610ff337816 */ /* 0x000fe20000000033 */
[----:B------:R-:W4:Y:S01]  /*7890*/  @P3 LDG.E.U16 R195, desc[UR22][R154.64] ;  /* 0x000000169ac33981 */ /* 0x000f22000c1e1500 */
[----:B------:R-:W-:Y:S02]  /*78a0*/  PRMT R54, RZ, 0x7610, R54 ;  /* 0x00007610ff367816 */ /* 0x000fe40000000036 */
[----:B------:R-:W-:Y:S01]  /*78b0*/  PRMT R55, RZ, 0x7610, R55 ;  /* 0x00007610ff377816 */ /* 0x000fe20000000037 */
[----:B------:R-:W4:Y:S01]  /*78c0*/  @P3 LDG.E.U16 R197, desc[UR22][R138.64] ;  /* 0x000000168ac53981 */ /* 0x000f22000c1e1500 */
[----:B------:R-:W-:Y:S02]  /*78d0*/  PRMT R56, RZ, 0x7610, R56 ;  /* 0x00007610ff387816 */ /* 0x000fe40000000038 */
[----:B------:R-:W-:Y:S01]  /*78e0*/  PRMT R57, RZ, 0x7610, R57 ;  /* 0x00007610ff397816 */ /* 0x000fe20000000039 */
[----:B------:R-:W4:Y:S01]  /*78f0*/  @P3 LDG.E.U16 R198, desc[UR22][R130.64] ;  /* 0x0000001682c63981 */ /* 0x000f22000c1e1500 */
[----:B------:R-:W-:-:S02]  /*7900*/  PRMT R62, RZ, 0x7610, R62 ;  /* 0x00007610ff3e7816 */ /* 0x000fc4000000003e */
[----:B------:R-:W-:Y:S01]  /*7910*/  LOP3.LUT R73, R73, R72, RZ, 0x3c, !PT ;  /* 0x0000004849497212 */ /* 0x000fe200078e3cff */
[----:B------:R-:W4:Y:S01]  /*7920*/  @P3 LDG.E.U16 R199, desc[UR22][R122.64] ;  /* 0x000000167ac73981 */ /* 0x000f22000c1e1500 */
[----:B------:R-:W-:Y:S02]  /*7930*/  PRMT R63, RZ, 0x7610, R63 ;  /* 0x00007610ff3f7816 */ /* 0x000fe4000000003f */
[----:B------:R-:W-:Y:S01]  /*7940*/  LOP3.LUT R67, R67, R66, RZ, 0x3c, !PT ;  /* 0x0000004243437212 */ /* 0x000fe200078e3cff */
[----:B------:R-:W4:Y:S01]  /*7950*/  @P3 LDG.E.U16 R200, desc[UR22][R114.64] ;  /* 0x0000001672c83981 */ /* 0x000f22000c1e1500 */
[----:B------:R-:W-:Y:S02]  /*7960*/  PRMT R188, RZ, 0x7610, R188 ;  /* 0x00007610ffbc7816 */ /* 0x000fe400000000bc */
[----:B------:R-:W-:Y:S01]  /*7970*/  PRMT R189, RZ, 0x7610, R189 ;  /* 0x00007610ffbd7816 */ /* 0x000fe200000000bd */
[----:B------:R-:W4:Y:S01]  /*7980*/  @P3 LDG.E.U16 R201, desc[UR22][R106.64] ;  /* 0x000000166ac93981 */ /* 0x000f22000c1e1500 */
[----:B------:R-:W-:-:S02]  /*7990*/  PRMT R190, RZ, 0x7610, R190 ;  /* 0x00007610ffbe7816 */ /* 0x000fc400000000be */
[----:B0-----:R-:W-:Y:S01]  /*79a0*/  PRMT R26, RZ, 0x7610, R26 ;  /* 0x00007610ff1a7816 */ /* 0x001fe2000000001a */
[----:B------:R-:W4:Y:S01]  /*79b0*/  @P3 LDG.E.U16 R202, desc[UR22][R98.64] ;  /* 0x0000001662ca3981 */ /* 0x000f22000c1e1500 */
[----:B------:R-:W-:Y:S02]  /*79c0*/  LOP3.LUT R72, R73, R72, RZ, 0x3c, !PT ;  /* 0x0000004849487212 */ /* 0x000fe400078e3cff */
[----:B------:R-:W-:Y:S01]  /*79d0*/  LOP3.LUT R159, R159, R158, RZ, 0x3c, !PT ;  /* 0x0000009e9f9f7212 */ /* 0x000fe200078e3cff */
[----:B------:R-:W4:Y:S01]  /*79e0*/  @P3 LDG.E.U16 R45, desc[UR22][R90.64] ;  /* 0x000000165a2d3981 */ /* 0x000f22000c1e1500 */
[----:B------:R-:W-:Y:S02]  /*79f0*/  PRMT R27, RZ, 0x7610, R27 ;  /* 0x00007610ff1b7816 */ /* 0x000fe4000000001b */
[----:B------:R-:W-:Y:S01]  /*7a00*/  PRMT R28, RZ, 0x7610, R28 ;  /* 0x00007610ff1c7816 */ /* 0x000fe2000000001c */
[----:B------:R-:W4:Y:S01]  /*7a10*/  @P3 LDG.E.U16 R46, desc[UR22][R82.64] ;  /* 0x00000016522e3981 */ /* 0x000f22000c1e1500 */
[----:B------:R-:W-:-:S02]  /*7a20*/  PRMT R29, RZ, 0x7610, R29 ;  /* 0x00007610ff1d7816 */ /* 0x000fc4000000001d */
        /* <DEDUP_REMOVED lines=12> */
[----:B------:R-:W-:Y:S01]  /*7af0*/  LOP3.LUT R71, R71, R70, RZ, 0x3c, !PT ;  /* 0x0000004647477212 */ /* 0x000fe200078e3cff */
[----:B------:R-:W4:Y:S01]  /*7b00*/  @P3 LDG.E.U16 R51, desc[UR22][R168.64] ;  /* 0x00000016a8333981 */ /* 0x000f22000c1e1500 */
[----:B------:R-:W-:Y:S02]  /*7b10*/  LOP3.LUT R66, R67, R66, RZ, 0x3c, !PT ;  /* 0x0000004243427212 */ /* 0x000fe400078e3cff */
[----:B------:R-:W-:Y:S01]  /*7b20*/  PRMT R41, RZ, 0x7610, R41 ;  /* 0x00007610ff297816 */ /* 0x000fe20000000029 */
[----:B------:R-:W4:Y:S01]  /*7b30*/  @P3 LDG.E.U16 R54, desc[UR22][R160.64] ;  /* 0x00000016a0363981 */ /* 0x000f22000c1e1500 */
[----:B------:R-:W-:-:S02]  /*7b40*/  LOP3.LUT R73, R73, R72, RZ, 0x3c, !PT ;  /* 0x0000004849497212 */ /* 0x000fc400078e3cff */
[----:B------:R-:W-:Y:S01]  /*7b50*/  PRMT R42, RZ, 0x7610, R42 ;  /* 0x00007610ff2a7816 */ /* 0x000fe2000000002a */
[----:B------:R-:W4:Y:S01]  /*7b60*/  @P3 LDG.E.U16 R55, desc[UR22][R152.64] ;  /* 0x0000001698373981 */ /* 0x000f22000c1e1500 */
[----:B------:R-:W-:Y:S02]  /*7b70*/  LOP3.LUT R158, R159, R158, RZ, 0x3c, !PT ;  /* 0x0000009e9f9e7212 */ /* 0x000fe400078e3cff */
[----:B------:R-:W-:Y:S01]  /*7b80*/  LOP3.LUT R157, R157, R156, RZ, 0x3c, !PT ;  /* 0x0000009c9d9d7212 */ /* 0x000fe200078e3cff */
[----:B------:R-:W4:Y:S01]  /*7b90*/  @P3 LDG.E.U16 R56, desc[UR22][R144.64] ;  /* 0x0000001690383981 */ /* 0x000f22000c1e1500 */
[----:B------:R-:W-:Y:S02]  /*7ba0*/  LOP3.LUT R77, R77, R76, RZ, 0x3c, !PT ;  /* 0x0000004c4d4d7212 */ /* 0x000fe400078e3cff */
[----:B------:R-:W-:Y:S01]  /*7bb0*/  LOP3.LUT R61, R61, R60, RZ, 0x3c, !PT ;  /* 0x0000003c3d3d7212 */ /* 0x000fe200078e3cff */
[----:B------:R-:W4:Y:S01]  /*7bc0*/  @P3 LDG.E.U16 R57, desc[UR22][R136.64] ;  /* 0x0000001688393981 */ /* 0x000f22000c1e1500 */
[----:B------:R-:W-:-:S02]  /*7bd0*/  LOP3.LUT R67, R67, R66, RZ, 0x3c, !PT ;  /* 0x0000004243437212 */ /* 0x000fc400078e3cff */
[----:B------:R-:W-:Y:S01]  /*7be0*/  LOP3.LUT R59, R59, R58, RZ, 0x3c, !PT ;  /* 0x0000003a3b3b7212 */ /* 0x000fe200078e3cff */
[----:B------:R-:W4:Y:S01]  /*7bf0*/  @P3 LDG.E.U16 R62, desc[UR22][R128.64] ;  /* 0x00000016803e3981 */ /* 0x000f22000c1e1500 */
[----:B------:R-:W-:Y:S02]  /*7c00*/  LOP3.LUT R159, R159, R158, RZ, 0x3c, !PT ;  /* 0x0000009e9f9f7212 */ /* 0x000fe400078e3cff */
[----:B------:R-:W-:Y:S01]  /*7c10*/  PRMT R43, RZ, 0x7610, R43 ;  /* 0x00007610ff2b7816 */ /* 0x000fe2000000002b */
[----:B------:R-:W4:Y:S01]  /*7c20*/  @P3 LDG.E.U16 R63, desc[UR22][R120.64] ;  /* 0x00000016783f3981 */ /* 0x000f22000c1e1500 */
[----:B------:R-:W-:Y:S02]  /*7c30*/  PRMT R44, RZ, 0x7610, R44 ;  /* 0x00007610ff2c7816 */ /* 0x000fe4000000002c */
[----:B------:R-:W-:Y:S01]  /*7c40*/  PRMT R6, RZ, 0x7610, R6 ;  /* 0x00007610ff067816 */ /* 0x000fe20000000006 */
[----:B------:R-:W4:Y:S01]  /*7c50*/  @P3 LDG.E.U16 R188, desc[UR22][R112.64] ;  /* 0x0000001670bc3981 */ /* 0x000f22000c1e1500 */
[----:B------:R-:W-:-:S02]  /*7c60*/  LOP3.LUT R70, R71, R70, RZ, 0x3c, !PT ;  /* 0x0000004647467212 */ /* 0x000fc400078e3cff */
[----:B------:R-:W-:Y:S01]  /*7c70*/  PRMT R7, RZ, 0x7610, R7 ;  /* 0x00007610ff077816 */ /* 0x000fe20000000007 */
[----:B------:R-:W4:Y:S01]  /*7c80*/  @P3 LDG.E.U16 R189, desc[UR22][R104.64] ;  /* 0x0000001668bd3981 */ /* 0x000f22000c1e1500 */
[----:B------:R-:W-:Y:S02]  /*7c90*/  LOP3.LUT R156, R157, R156, RZ, 0x3c, !PT ;  /* 0x0000009c9d9c7212 */ /* 0x000fe400078e3cff */
[----:B------:R-:W-:Y:S01]  /*7ca0*/  PRMT R8, RZ, 0x7610, R8 ;  /* 0x00007610ff087816 */ /* 0x000fe20000000008 */
[----:B------:R-:W4:Y:S01]  /*7cb0*/  @P3 LDG.E.U16 R190, desc[UR22][R96.64] ;  /* 0x0000001660be3981 */ /* 0x000f22000c1e1500 */
[----:B------:R-:W-:Y:S02]  /*7cc0*/  LOP3.LUT R76, R77, R76, RZ, 0x3c, !PT ;  /* 0x0000004c4d4c7212 */ /* 0x000fe400078e3cff */
        /* <DEDUP_REMOVED lines=30> */
[----:B------:R-:W-:Y:S01]  /*7eb0*/  SHF.R.S32.HI R5, RZ, 0x1f, R36 ;  /* 0x0000001fff057819 */ /* 0x000fe20000011424 */
[----:B------:R-:W4:Y:S01]  /*7ec0*/  @P3 LDG.E.U16 R37, desc[UR22][R134.64] ;  /* 0x0000001686253981 */ /* 0x000f22000c1e1500 */
[----:B------:R-:W-:Y:S02]  /*7ed0*/  LOP3.LUT R157, R157, R156, RZ, 0x3c, !PT ;  /* 0x0000009c9d9d7212 */ /* 0x000fe400078e3cff */
[----:B------:R-:W-:Y:S01]  /*7ee0*/  SHF.R.S32.HI R4, RZ, 0x6, R39 ;  /* 0x00000006ff047819 */ /* 0x000fe20000011427 */
[----:B------:R-:W4:Y:S01]  /*7ef0*/  @P3 LDG.E.U16 R40, desc[UR22][R126.64] ;  /* 0x000000167e283981 */ /* 0x000f22000c1e1500 */
[----:B------:R-:W-:Y:S01]  /*7f00*/  LOP3.LUT R77, R77, R76, RZ, 0x3c, !PT ;  /* 0x0000004c4d4d7212 */ /* 0x000fe200078e3cff */
[----:B------:R-:W-:Y:S01]  /*7f10*/  IMAD.SHL.U32 R204, R52, 0x40, RZ ;  /* 0x0000004034cc7824 */ /* 0x000fe200078e00ff */
[----:B------:R-:W0:Y:S01]  /*7f20*/  LDCU UR5, c[0x0][0x3a0] ;  /* 0x00007400ff0577ac */ /* 0x000e220008000800 */
[----:B------:R-:W4:Y:S01]  /*7f30*/  @P3 LDG.E.U16 R41, desc[UR22][R118.64] ;  /* 0x0000001676293981 */ /* 0x000f22000c1e1500 */
[----:B------:R-:W-:-:S03]  /*7f40*/  LOP3.LUT R61, R61, R60, RZ, 0x3c, !PT ;  /* 0x0000003c3d3d7212 */ /* 0x000fc600078e3cff */
[----:B------:R-:W4:Y:S01]  /*7f50*/  @P3 LDG.E.U16 R42, desc[UR22][R110.64] ;  /* 0x000000166e2a3981 */ /* 0x000f22000c1e1500 */
[----:B------:R-:W-:-:S03]  /*7f60*/  LOP3.LUT R59, R59, R58, RZ, 0x3c, !PT ;  /* 0x0000003a3b3b7212 */ /* 0x000fc600078e3cff */
[----:B------:R-:W4:Y:S04]  /*7f70*/  @P3 LDG.E.U16 R43, desc[UR22][R102.64] ;  /* 0x00000016662b3981 */ /* 0x000f28000c1e1500 */
        /* <DEDUP_REMOVED lines=20> */
[----:B------:R-:W4:Y:S01]  /*80c0*/  @P3 LDG.E.U16 R25, desc[UR22][R58.64] ;  /* 0x000000163a193981 */ /* 0x000f22000c1e1500 */
[----:B------:R-:W-:Y:S01]  /*80d0*/  SHF.L.U64.HI R39, R36, 0x1, R5 ;  /* 0x0000000124277819 */ /* 0x000fe20000010205 */
[----:B------:R-:W-:Y:S01]  /*80e0*/  IMAD.SHL.U32 R5, R218, 0x2, RZ ;  /* 0x00000002da057824 */ /* 0x000fe200078e00ff */
[----:B------:R-:W-:-:S04]  /*80f0*/  SGXT R36, R4, 0x1 ;  /* 0x000000010424781a */ /* 0x000fc80000000200 */
[----:B------:R-:W-:-:S04]  /*8100*/  LOP3.LUT R36, R5, 0x90, R36, 0x78, !PT ;  /* 0x0000009005247812 */ /* 0x000fc800078e7824 */
[----:B------:R-:W-:Y:S01]  /*8110*/  LOP3.LUT R205, R36, 0x20, RZ, 0x3c, !PT ;  /* 0x0000002024cd7812 */ /* 0x000fe200078e3cff */
[----:B------:R1:W-:Y:S01]  /*8120*/  STL [R1+0x6c], R204 ;  /* 0x00006ccc01007387 */ /* 0x0003e20000100800 */
[----:B------:R-:W-:Y:S01]  /*8130*/  IMAD.WIDE R38, R204, 0x2, R38 ;  /* 0x00000002cc267825 */ /* 0x000fe200078e0226 */
[----:B-1----:R-:W-:Y:S02]  /*8140*/  LOP3.LUT R204, R36, 0x40, RZ, 0x3c, !PT ;  /* 0x0000004024cc7812 */ /* 0x002fe400078e3cff */
[----:B--2---:R-:W-:Y:S04]  /*8150*/  STS.U16 [R36+UR9], R191 ;  /* 0x000000bf24007988 */ /* 0x004fe80008000409 */
[----:B---3--:R-:W-:Y:S04]  /*8160*/  STS.U16 [R36+UR9+0x400], R192 ;  /* 0x000400c024007988 */ /* 0x008fe80008000409 */
[----:B----4-:R-:W-:Y:S04]  /*8170*/  STS.U16 [R36+UR9+0x800], R193 ;  /* 0x000800c124007988 */ /* 0x010fe80008000409 */
[----:B------:R-:W-:Y:S04]  /*8180*/  STS.U16 [R36+UR9+0xc00], R194 ;  /* 0x000c00c224007988 */ /* 0x000fe80008000409 */
        /* <DEDUP_REMOVED lines=34> */
[----:B------:R1:W-:Y:S04]  /*83b0*/  STS.U16 [R204+UR9+0x1a00], R37 ;  /* 0x001a0025cc007988 */ /* 0x0003e80008000409 */
[----:B------:R-:W-:Y:S04]  /*83c0*/  STS.U16 [R204+UR9+0x1e00], R40 ;  /* 0x001e0028cc007988 */ /* 0x000fe80008000409 */
[----:B------:R-:W-:Y:S01]  /*83d0*/  STS.U16 [R204+UR9+0x2200], R41 ;  /* 0x00220029cc007988 */ /* 0x000fe20008000409 */
[----:B------:R-:W-:-:S03]  /*83e0*/  IADD3 R4, P1, PT, R38, UR12, RZ ;  /* 0x0000000c26047c10 */ /* 0x000fc6000ff3e0ff */
[----:B------:R-:W-:Y:S01]  /*83f0*/  STS.U16 [R204+UR9+0x2600], R42 ;  /* 0x0026002acc007988 */ /* 0x000fe20008000409 */
[----:B-1----:R-:W-:-:S03]  /*8400*/  LOP3.LUT R37, R36, 0x60, RZ, 0x3c, !PT ;  /* 0x0000006024257812 */ /* 0x002fc600078e3cff */
[----:B------:R-:W-:Y:S01]  /*8410*/  STS.U16 [R204+UR9+0x2a00], R43 ;  /* 0x002a002bcc007988 */ /* 0x000fe20008000409 */
[----:B0-----:R-:W-:-:S03]  /*8420*/  UIADD3 UR12, UPT, UPT, UR5, 0x3f, URZ ;  /* 0x0000003f050c7890 */ /* 0x001fc6000fffe0ff */
[----:B------:R-:W-:Y:S04]  /*8430*/  STS.U16 [R204+UR9+0x2e00], R44 ;  /* 0x002e002ccc007988 */ /* 0x000fe80008000409 */
[----:B------:R-:W-:Y:S04]  /*8440*/  STS.U16 [R204+UR9+0x3200], R6 ;  /* 0x00320006cc007988 */ /* 0x000fe80008000409 */
[----:B------:R0:W-:Y:S01]  /*8450*/  STS.U16 [R204+UR9+0x3600], R7 ;  /* 0x00360007cc007988 */ /* 0x0001e20008000409 */
[----:B------:R-:W-:-:S03]  /*8460*/  USHF.R.S32.HI UR7, URZ, 0x1f, UR12 ;  /* 0x0000001fff077899 */ /* 0x000fc6000801140c */
[----:B------:R-:W-:Y:S04]  /*8470*/  STS.U16 [R204+UR9+0x3a00], R8 ;  /* 0x003a0008cc007988 */ /* 0x000fe80008000409 */
[----:B------:R1:W-:Y:S01]  /*8480*/  STS.U16 [R204+UR9+0x3e00], R9 ;  /* 0x003e0009cc007988 */ /* 0x0003e20008000409 */
[----:B0-----:R-:W-:-:S03]  /*8490*/  SHF.R.S32.HI R7, RZ, 0x1f, R52 ;  /* 0x0000001fff077819 */ /* 0x001fc60000011434 */
[----:B------:R-:W-:Y:S04]  /*84a0*/  STS.U16 [R37+UR9+0x300], R10 ;  /* 0x0003000a25007988 */ /* 0x000fe80008000409 */
[----:B------:R-:W-:Y:S01]  /*84b0*/  STS.U16 [R37+UR9+0x700], R11 ;  /* 0x0007000b25007988 */ /* 0x000fe20008000409 */
[----:B-1----:R-:W-:-:S03]  /*84c0*/  IMAD.MOV.U32 R204, RZ, RZ, R216 ;  /* 0x000000ffffcc7224 */ /* 0x002fc600078e00d8 */
[----:B------:R-:W-:Y:S01]  /*84d0*/  STS.U16 [R37+UR9+0xb00], R12 ;  /* 0x000b000c25007988 */ /* 0x000fe20008000409 */
[----:B------:R-:W-:-:S03]  /*84e0*/  IMAD R216, R52, 0xf, RZ ;  /* 0x0000000f34d87824 */ /* 0x000fc600078e02ff */
[----:B------:R-:W-:Y:S01]  /*84f0*/  STS.U16 [R37+UR9+0xf00], R13 ;  /* 0x000f000d25007988 */ /* 0x000fe20008000409 */
[----:B------:R-:W-:-:S03]  /*8500*/  SHF.L.U64.HI R6, R52, 0x1, R7 ;  /* 0x0000000134067819 */ /* 0x000fc60000010207 */
        /* <DEDUP_REMOVED lines=11> */
[----:B------:R0:W-:Y:S01]  /*85c0*/  STS.U16 [R37+UR9+0x3f00], R25 ;  /* 0x003f001925007988 */ /* 0x0001e20008000409 */
[----:B------:R1:W-:Y:S06]  /*85d0*/  MEMBAR.ALL.CTA ;  /* 0x0000000000007992 */ /* 0x0003ec0000008000 */
[----:B-1----:R-:W1:Y:S01]  /*85e0*/  FENCE.VIEW.ASYNC.S ;  /* 0x00000000000073c6 */ /* 0x002e620000000000 */
[----:B------:R-:W-:Y:S01]  /*85f0*/  ULEA.HI UR7, UR7, UR12, URZ, 0x6 ;  /* 0x0000000c07077291 */ /* 0x000fe2000f8f30ff */
[----:B------:R-:W-:Y:S01]  /*8600*/  IMAD.MOV.U32 R208, RZ, RZ, R209 ;  /* 0x000000ffffd07224 */ /* 0x000fe200078e00d1 */
[----:B------:R-:W-:Y:S01]  /*8610*/  UIADD3 UR5, UPT, UPT, UR9, 0x4000, URZ ;  /* 0x0000400009057890 */ /* 0x000fe2000fffe0ff */
[----:B------:R2:W-:Y:S01]  /*8620*/  STL [R1], R216 ;  /* 0x000000d801007387 */ /* 0x0005e20000100800 */
[----:B------:R-:W-:Y:S01]  /*8630*/  ISETP.NE.U32.AND P0, PT, R203, RZ, PT ;  /* 0x000000ffcb00720c */ /* 0x000fe20003f05070 */
[----:B------:R-:W-:-:S02]  /*8640*/  USHF.R.S32.HI UR7, URZ, 0x6, UR7 ;  /* 0x00000006ff077899 */ /* 0x000fc40008011407 */
[----:B------:R2:W-:Y:S01]  /*8650*/  STL [R1+0x68], R6 ;  /* 0x0000680601007387 */ /* 0x0005e20000100800 */
[----:B------:R-:W-:Y:S01]  /*8660*/  IADD3.X R5, PT, PT, R39, UR13, RZ, P1, !PT ;  /* 0x0000000d27057c10 */ /* 0x000fe20008ffe4ff */
[----:B------:R-:W-:Y:S01]  /*8670*/  USHF.R.U32.HI UR5, URZ, 0x4, UR5 ;  /* 0x00000004ff057899 */ /* 0x000fe20008011605 */
[----:B------:R-:W-:Y:S01]  /*8680*/  ISETP.LT.OR P1, PT, R208, 0x40, P0 ;  /* 0x00000040d000780c */ /* 0x000fe20000721670 */
[----:B------:R-:W-:Y:S02]  /*8690*/  UISETP.LT.AND UP1, UPT, UR7, 0x1, UPT ;  /* 0x000000010700788c */ /* 0x000fe4000bf21270 */
[----:B------:R-:W-:Y:S02]  /*86a0*/  USGXT.U32 UR19, UR5, 0xe ;  /* 0x0000000e0513789a */ /* 0x000fe40008000000 */
[----:B------:R-:W-:Y:S02]  /*86b0*/  USEL UR5, UR7, 0x1, !UP1 ;  /* 0x0000000107057887 */ /* 0x000fe4000c800000 */
[----:B------:R-:W-:-:S02]  /*86c0*/  UIADD3 UR14, UP1, UPT, UR19, 0x2, URZ ;  /* 0x00000002130e7890 */ /* 0x000fc4000ff3e0ff */
[----:B------:R-:W-:Y:S01]  /*86d0*/  UIADD3 UR7, UPT, UPT, UR5, -0x1, URZ ;  /* 0xffffffff05077890 */ /* 0x000fe2000fffe0ff */
[----:B------:R-:W-:Y:S01]  /*86e0*/  IMAD.MOV.U32 R205, RZ, RZ, R215 ;  /* 0x000000ffffcd7224 */ /* 0x000fe200078e00d7 */
[----:B------:R-:W-:Y:S01]  /*86f0*/  UMOV UR4, URZ ;  /* 0x000000ff00047c82 */ /* 0x000fe20008000000 */
[----:B------:R-:W-:Y:S01]  /*8700*/  IMAD.MOV.U32 R207, RZ, RZ, R212 ;  /* 0x000000ffffcf7224 */ /* 0x000fe200078e00d4 */
[----:B------:R-:W-:Y:S01]  /*8710*/  UIADD3.X UR15, UPT, UPT, UR4, 0x40004040, URZ, UP1, !UPT ;  /* 0x40004040040f7890 */ /* 0x000fe20008ffe4ff */
[C---:B------:R-:W-:Y:S02]  /*8720*/  IMAD.SHL.U32 R252, R52.reuse, 0x10, RZ ;  /* 0x0000001034fc7824 */ /* 0x040fe400078e00ff */
[C---:B------:R-:W-:Y:S02]  /*8730*/  IMAD R251, R52.reuse, 0x11, RZ ;  /* 0x0000001134fb7824 */ /* 0x040fe400078e02ff */
[C---:B------:R-:W-:Y:S02]  /*8740*/  IMAD R250, R52.reuse, 0x12, RZ ;  /* 0x0000001234fa7824 */ /* 0x040fe400078e02ff */
[----:B------:R-:W-:-:S02]  /*8750*/  IMAD R249, R52, 0x13, RZ ;  /* 0x0000001334f97824 */ /* 0x000fc400078e02ff */
[C---:B------:R-:W-:Y:S02]  /*8760*/  IMAD R248, R52.reuse, 0x14, RZ ;  /* 0x0000001434f87824 */ /* 0x040fe400078e02ff */
[C---:B------:R-:W-:Y:S02]  /*8770*/  IMAD R247, R52.reuse, 0x15, RZ ;  /* 0x0000001534f77824 */ /* 0x040fe400078e02ff */
[C---:B------:R-:W-:Y:S02]  /*8780*/  IMAD R246, R52.reuse, 0x16, RZ ;  /* 0x0000001634f67824 */ /* 0x040fe400078e02ff */
        /* <DEDUP_REMOVED lines=9> */
[C---:B------:R-:W-:Y:S02]  /*8820*/  IMAD.SHL.U32 R236, R52.reuse, 0x20, RZ ;  /* 0x0000002034ec7824 */ /* 0x040fe400078e00ff */
        /* <DEDUP_REMOVED lines=12> */
[C---:B------:R-:W-:Y:S01]  /*88f0*/  IMAD R221, R52.reuse, 0x2d, RZ ;  /* 0x0000002d34dd7824 */ /* 0x040fe200078e02ff */
[----:B------:R-:W-:Y:S01]  /*8900*/  UMOV UR6, URZ ;  /* 0x000000ff00067c82 */ /* 0x000fe20008000000 */
[----:B------:R-:W-:Y:S02]  /*8910*/  UISETP.NE.U32.AND UP1, UPT, UR7, URZ, UPT ;  /* 0x000000ff0700728c */ /* 0x000fe4000bf25070 */
[----:B------:R-:W-:Y:S01]  /*8920*/  UIADD3 UR18, UPT, UPT, UR8, 0x80, URZ ;  /* 0x0000008008127890 */ /* 0x000fe2000fffe0ff */
[----:B------:R-:W-:Y:S01]  /*8930*/  IMAD.SHL.U32 R38, R53, 0x40, RZ ;  /* 0x0000004035267824 */ /* 0x000fe200078e00ff */
[----:B------:R-:W-:Y:S01]  /*8940*/  SHF.R.S32.HI R198, RZ, 0x1f, R2 ;  /* 0x0000001fffc67819 */ /* 0x000fe20000011402 */
[C---:B------:R-:W-:Y:S01]  /*8950*/  IMAD R218, R52.reuse, 0x2e, RZ ;  /* 0x0000002e34da7824 */ /* 0x040fe200078e02ff */
        /* <DEDUP_REMOVED lines=33> */
[----:B------:R-:W-:Y:S01]  /*8b70*/  IMAD R51, R52, 0x3f, RZ ;  /* 0x0000003f34337824 */ /* 0x000fe200078e02ff */
[----:B------:R-:W-:-:S02]  /*8b80*/  SHF.R.S32.HI R52, RZ, 0x1f, R248 ;  /* 0x0000001fff347819 */ /* 0x000fc400000114f8 */
[----:B------:R-:W-:Y:S02]  /*8b90*/  SHF.R.S32.HI R35, RZ, 0x1f, R247 ;  /* 0x0000001fff237819 */ /* 0x000fe400000114f7 */
[----:B------:R-:W-:Y:S02]  /*8ba0*/  SHF.R.S32.HI R34, RZ, 0x1f, R246 ;  /* 0x0000001fff227819 */ /* 0x000fe400000114f6 */
[----:B------:R-:W-:Y:S02]  /*8bb0*/  SHF.R.S32.HI R33, RZ, 0x1f, R245 ;  /* 0x0000001fff217819 */ /* 0x000fe400000114f5 */
[----:B------:R-:W-:Y:S02]  /*8bc0*/  SHF.R.S32.HI R32, RZ, 0x1f, R244 ;  /* 0x0000001fff207819 */ /* 0x000fe400000114f4 */
[----:B------:R-:W-:Y:S02]  /*8bd0*/  SHF.R.S32.HI R31, RZ, 0x1f, R243 ;  /* 0x0000001fff1f7819 */ /* 0x000fe400000114f3 */
[----:B------:R-:W-:-:S02]  /*8be0*/  SHF.R.S32.HI R30, RZ, 0x1f, R242 ;  /* 0x0000001fff1e7819 */ /* 0x000fc400000114f2 */
[----:B------:R-:W-:Y:S02]  /*8bf0*/  SHF.R.S32.HI R29, RZ, 0x1f, R241 ;  /* 0x0000001fff1d7819 */ /* 0x000fe400000114f1 */
[----:B------:R-:W-:Y:S02]  /*8c00*/  SHF.R.S32.HI R28, RZ, 0x1f, R240 ;  /* 0x0000001fff1c7819 */ /* 0x000fe400000114f0 */
[----:B------:R-:W-:Y:S02]  /*8c10*/  SHF.R.S32.HI R27, RZ, 0x1f, R239 ;  /* 0x0000001fff1b7819 */ /* 0x000fe400000114ef */
[----:B------:R-:W-:Y:S02]  /*8c20*/  SHF.R.S32.HI R26, RZ, 0x1f, R238 ;  /* 0x0000001fff1a7819 */ /* 0x000fe400000114ee */
[----:B0-----:R-:W-:Y:S02]  /*8c30*/  SHF.R.S32.HI R25, RZ, 0x1f, R237 ;  /* 0x0000001fff197819 */ /* 0x001fe400000114ed */
        /* <DEDUP_REMOVED lines=11> */
[----:B------:R-:W-:Y:S02]  /*8cf0*/  SHF.R.S32.HI R13, RZ, 0x1f, R225 ;  /* 0x0000001fff0d7819 */ /* 0x000fe400000114e1 */
[----:B------:R-:W-:-:S02]  /*8d00*/  SHF.R.S32.HI R12, RZ, 0x1f, R224 ;  /* 0x0000001fff0c7819 */ /* 0x000fc400000114e0 */
[----:B------:R-:W-:Y:S01]  /*8d10*/  SHF.R.S32.HI R11, RZ, 0x1f, R221 ;  /* 0x0000001fff0b7819 */ /* 0x000fe200000114dd */
[----:B-1----:R-:W-:Y:S06]  /*8d20*/  BAR.SYNC.DEFER_BLOCKING 0x0 ;  /* 0x0000000000007b1d */ /* 0x002fec0000010000 */
[----:B--2---:R-:W-:Y:S05]  /*8d30*/  @P1 BRA `(.L_x_7) ;  /* 0x0000000000701947 */ /* 0x004fea0003800000 */
[----:B------:R-:W-:Y:S01]  /*8d40*/  USHF.R.U32.HI UR12, URZ, 0x4, UR9 ;  /* 0x00000004ff0c7899 */ /* 0x000fe20008011609 */
[----:B------:R-:W-:Y:S01]  /*8d50*/  UMOV UR4, URZ ;  /* 0x000000ff00047c82 */ /* 0x000fe20008000000 */
[----:B------:R-:W-:Y:S02]  /*8d60*/  UIADD3 UR16, UPT, UPT, UR8, 0x88, URZ ;  /* 0x0000008808107890 */ /* 0x000fe4000fffe0ff */
[----:B------:R-:W-:Y:S02]  /*8d70*/  USGXT.U32 UR12, UR12, 0xe ;  /* 0x0000000e0c0c789a */ /* 0x000fe40008000000 */
[----:B------:R-:W-:Y:S02]  /*8d80*/  UIADD3 UR17, UPT, UPT, UR8, 0x90, URZ ;  /* 0x0000009008117890 */ /* 0x000fe4000fffe0ff */
[----:B------:R-:W-:Y:S02]  /*8d90*/  UIADD3 UR28, UP2, UPT, UR12, 0x2, URZ ;  /* 0x000000020c1c7890 */ /* 0x000fe4000ff5e0ff */
[----:B------:R-:W-:-:S02]  /*8da0*/  UIADD3 UR26, UPT, UPT, UR8, 0x98, URZ ;  /* 0x00000098081a7890 */ /* 0x000fc4000fffe0ff */
[----:B------:R-:W-:Y:S01]  /*8db0*/  UIADD3.X UR29, UPT, UPT, UR4, 0x40004040, URZ, UP2, !UPT ;  /* 0x40004040041d7890 */ /* 0x000fe200097fe4ff */
[----:B------:R-:W-:Y:S01]  /*8dc0*/  UMOV UR30, 0x0 ;  /* 0x00000000001e7882 */ /* 0x000fe20000000000 */
[----:B------:R-:W-:Y:S02]  /*8dd0*/  UMOV UR31, 0x8200010 ;  /* 0x08200010001f7882 */ /* 0x000fe40000000000 */
[----:B------:R-:W-:Y:S02]  /*8de0*/  UIADD3.64 UR20, UPT, UPT, UR28, 0x2, URZ ;  /* 0x000000021c147897 */ /* 0x000fe4000fffe0ff */
[----:B------:R-:W-:Y:S01]  /*8df0*/  UIADD3.64 UR24, UPT, UPT, UR28, 0x4, URZ ;  /* 0x000000041c187897 */ /* 0x000fe2000fffe0ff */
[----:B------:R-:W-:Y:S01]  /*8e00*/  UMOV UR13, 0x40004040 ;  /* 0x40004040000d7882 */ /* 0x000fe20000000000 */
[----:B------:R-:W-:Y:S01]  /*8e10*/  UMOV UR32, 0x0 ;  /* 0x0000000000207882 */ /* 0x000fe20000000000 */
[----:B------:R-:W-:Y:S01]  /*8e20*/  UMOV UR33, 0x8200010 ;  /* 0x0820001000217882 */ /* 0x000fe20000000000 */
[----:B------:R-:W-:Y:S01]  /*8e30*/  UMOV UR34, 0x0 ;  /* 0x0000000000227882 */ /* 0x000fe20000000000 */
[----:B------:R-:W-:Y:S01]  /*8e40*/  UMOV UR35, 0x8200010 ;  /* 0x0820001000237882 */ /* 0x000fe20000000000 */
[----:B------:R-:W-:Y:S01]  /*8e50*/  UMOV UR4, UR11 ;  /* 0x0000000b00047c82 */ /* 0x000fe20008000000 */
[----:B------:R-:W-:Y:S01]  /*8e60*/  UMOV UR5, URZ ;  /* 0x000000ff00057c82 */ /* 0x000fe20008000000 */
[----:B------:R0:W-:Y:S01]  /*8e70*/  UTCHMMA tmem[UR18], gdesc[UR12], tmem[UR8], tmem[UR30], idesc[UR31], !UPT ;  /* 0x00ff1e0c120079ea */ /* 0x0001e2000f800008 */
[----:B------:R-:W-:Y:S01]  /*8e80*/  UMOV UR36, 0x0 ;  /* 0x0000000000247882 */ /* 0x000fe20000000000 */
[----:B------:R-:W-:Y:S01]  /*8e90*/  UMOV UR37, 0x8200010 ;  /* 0x0820001000257882 */ /* 0x000fe20000000000 */
[----:B------:R0:W-:Y:S01]  /*8ea0*/  UTCHMMA tmem[UR16], gdesc[UR28], tmem[UR8], tmem[UR32], idesc[UR33], UPT ;  /* 0x00ff201c100079ea */ /* 0x0001e2000b800008 */
[----:B------:R-:W-:Y:S01]  /*8eb0*/  UMOV UR4, UR4 ;  /* 0x0000000400047c82 */ /* 0x000fe20008000000 */
[----:B------:R0:W-:Y:S01]  /*8ec0*/  UTCHMMA tmem[UR17], gdesc[UR20], tmem[UR8], tmem[UR34], idesc[UR35], UPT ;  /* 0x00ff2214110079ea */ /* 0x0001e2000b800008 */
[----:B------:R0:W-:Y:S01]  /*8ed0*/  UTCHMMA tmem[UR26], gdesc[UR24], tmem[UR8], tmem[UR36], idesc[UR37], UPT ;  /* 0x00ff24181a0079ea */ /* 0x0001e2000b800008 */
[----:B------:R0:W-:Y:S01]  /*8ee0*/  UTCBAR [UR4], URZ ;  /* 0x000000ff040073e9 */ /* 0x0001e200080000ff */
[----:B------:R-:W-:Y:S01]  /*8ef0*/  NOP ;  /* 0x0000000000007918 */ /* 0x000fe20000000000 */
.L_x_7:
        /* <DEDUP_REMOVED lines=17> */
[----:B------:R-:W-:Y:S01]  /*9010*/  SHF.R.S32.HI R214, RZ, 0x1f, R51 ;  /* 0x0000001fffd67819 */ /* 0x000fe20000011433 */
[----:B------:R-:W-:Y:S06]  /*9020*/  BRA.U !UP1, `(.L_x_8) ;  /* 0x0000003509d87547 */ /* 0x000fec000b800000 */
[----:B------:R1:W-:Y:S04]  /*9030*/  STL [R1+0x80], R36 ;  /* 0x0000802401007387 */ /* 0x0003e80000100800 */
[----:B-1----:R-:W2:Y:S04]  /*9040*/  LDL R36, [R1+0x40] ;  /* 0x0000400001247983 */ /* 0x002ea80000100800 */
[----:B------:R1:W-:Y:S04]  /*9050*/  STL [R1+0x7c], R3 ;  /* 0x00007c0301007387 */ /* 0x0003e80000100800 */
[----:B-1----:R-:W3:Y:S04]  /*9060*/  LDL R3, [R1+0x3c] ;  /* 0x00003c0001037983 */ /* 0x002ee80000100800 */
[----:B------:R1:W-:Y:S04]  /*9070*/  STL [R1+0x78], R0 ;  /* 0x0000780001007387 */ /* 0x0003e80000100800 */
[----:B-1----:R-:W4:Y:S01]  /*9080*/  LDL R0, [R1+0x38] ;  /* 0x0000380001007983 */ /* 0x002f220000100800 */
[----:B------:R-:W-:Y:S01]  /*9090*/  SHF.L.U64.HI R198, R2, 0x1, R198 ;  /* 0x0000000102c67819 */ /* 0x000fe200000102c6 */
[----:B0-----:R-:W-:-:S02]  /*90a0*/  UIADD3.64 UR24, UPT, UPT, UR14, 0x2, URZ ;  /* 0x000000020e187897 */ /* 0x001fc4000fffe0ff */
[----:B------:R-:W-:-:S03]  /*90b0*/  UIADD3.64 UR26, UPT, UPT, UR14, 0x4, URZ ;  /* 0x000000040e1a7897 */ /* 0x000fc6000fffe0ff */
[----:B------:R-:W4:Y:S01]  /*90c0*/  LDL R198, [R1+0x2c] ;  /* 0x00002c0001c67983 */ /* 0x000f220000100800 */
[----:B--2---:R-:W-:-:S03]  /*90d0*/  SHF.L.U64.HI R197, R36, 0x1, R197 ;  /* 0x0000000124c57819 */ /* 0x004fc600000102c5 */
[----:B------:R0:W5:Y:S04]  /*90e0*/  LDL.LU R36, [R1+0x80] ;  /* 0x0000800001247983 */ /* 0x0001680000300800 */
[----:B------:R1:W-:Y:S01]  /*90f0*/  STL [R1+0x14], R197 ;  /* 0x000014c501007387 */ /* 0x0003e20000100800 */
[----:B---3--:R-:W-:-:S03]  /*9100*/  SHF.L.U64.HI R196, R3, 0x1, R196 ;  /* 0x0000000103c47819 */ /* 0x008fc600000102c4 */
[----:B-1----:R-:W2:Y:S04]  /*9110*/  LDL R197, [R1+0x30] ;  /* 0x0000300001c57983 */ /* 0x002ea80000100800 */
[----:B------:R0:W5:Y:S04]  /*9120*/  LDL.LU R3, [R1+0x7c] ;  /* 0x00007c0001037983 */ /* 0x0001680000300800 */
[----:B------:R1:W-:Y:S01]  /*9130*/  STL [R1+0x18], R196 ;  /* 0x000018c401007387 */ /* 0x0003e20000100800 */
[----:B----4-:R-:W-:-:S03]  /*9140*/  SHF.L.U64.HI R195, R0, 0x1, R195 ;  /* 0x0000000100c37819 */ /* 0x010fc600000102c3 */
[----:B-1----:R-:W3:Y:S04]  /*9150*/  LDL R196, [R1+0x34] ;  /* 0x0000340001c47983 */ /* 0x002ee80000100800 */
[----:B------:R0:W5:Y:S04]  /*9160*/  LDL.LU R0, [R1+0x78] ;  /* 0x0000780001007983 */ /* 0x0001680000300800 */
[----:B------:R1:W-:Y:S04]  /*9170*/  STL [R1+0x1c], R195 ;  /* 0x00001cc301007387 */ /* 0x0003e80000100800 */
[----:B-1----:R-:W4:Y:S01]  /*9180*/  LDL R195, [R1+0x10] ;  /* 0x0000100001c37983 */ /* 0x002f220000100800 */
[----:B------:R-:W-:Y:S01]  /*9190*/  UMOV UR5, UR7 ;  /* 0x0000000700057c82 */ /* 0x000fe20008000000 */
[----:B------:R-:W-:Y:S01]  /*91a0*/  UMOV UR20, 0x1 ;  /* 0x0000000100147882 */ /* 0x000fe20000000000 */
[----:B------:R-:W-:Y:S01]  /*91b0*/  UMOV UR4, URZ ;  /* 0x000000ff00047c82 */ /* 0x000fe20008000000 */
[----:B----4-:R-:W-:-:S02]  /*91c0*/  SHF.L.U64.HI R195, R195, 0x1, R194 ;  /* 0x00000001c3c37819 */ /* 0x010fc400000102c2 */
[----:B---3--:R-:W-:Y:S02]  /*91d0*/  SHF.L.U64.HI R194, R196, 0x1, R193 ;  /* 0x00000001c4c27819 */ /* 0x008fe400000102c1 */
[----:B--2---:R-:W-:Y:S01]  /*91e0*/  SHF.L.U64.HI R193, R197, 0x1, R192 ;  /* 0x00000001c5c17819 */ /* 0x004fe200000102c0 */
[----:B------:R0:W-:Y:S01]  /*91f0*/  STL [R1+0x20], R195 ;  /* 0x000020c301007387 */ /* 0x0001e20000100800 */
[----:B------:R-:W-:Y:S02]  /*9200*/  SHF.L.U64.HI R192, R198, 0x1, R191 ;  /* 0x00000001c6c07819 */ /* 0x000fe400000102bf */
[----:B------:R-:W-:Y:S01]  /*9210*/  SHF.L.U64.HI R191, R223, 0x1, R190 ;  /* 0x00000001dfbf7819 */ /* 0x000fe200000102be */
[----:B------:R0:W-:Y:S01]  /*9220*/  STL [R1+0x44], R194 ;  /* 0x000044c201007387 */ /* 0x0001e20000100800 */
[----:B------:R-:W-:Y:S02]  /*9230*/  SHF.L.U64.HI R190, R222, 0x1, R189 ;  /* 0x00000001debe7819 */ /* 0x000fe400000102bd */
[----:B------:R-:W-:Y:S01]  /*9240*/  SHF.L.U64.HI R189, R220, 0x1, R188 ;  /* 0x00000001dcbd7819 */ /* 0x000fe200000102bc */
[----:B------:R0:W-:Y:S01]  /*9250*/  STL [R1+0x48], R193 ;  /* 0x000048c101007387 */ /* 0x0001e20000100800 */
[----:B------:R-:W-:-:S02]  /*9260*/  SHF.L.U64.HI R188, R219, 0x1, R63 ;  /* 0x00000001dbbc7819 */ /* 0x000fc4000001023f */
[----:B------:R-:W-:Y:S01]  /*9270*/  SHF.L.U64.HI R63, R217, 0x1, R62 ;  /* 0x00000001d93f7819 */ /* 0x000fe2000001023e */
        /* <DEDUP_REMOVED lines=10> */
[----:B------:R-:W-:Y:S01]  /*9320*/  SHF.L.U64.HI R52, R247, 0x1, R35 ;  /* 0x00000001f7347819 */ /* 0x000fe20000010223 */
[----:B------:R-:W-:Y:S01]  /*9330*/  IMAD.MOV.U32 R52, RZ, RZ, R4 ;  /* 0x000000ffff347224 */ /* 0x000fe200078e0004 */
[----:B------:R-:W-:Y:S01]  /*9340*/  SHF.L.U64.HI R35, R246, 0x1, R34 ;  /* 0x00000001f6237819 */ /* 0x000fe20000010222 */
[----:B------:R0:W-:Y:S01]  /*9350*/  STL [R1+0x5c], R188 ;  /* 0x00005cbc01007387 */ /* 0x0001e20000100800 */
[----:B------:R-:W-:Y:S01]  /*9360*/  SHF.L.U64.HI R34, R245, 0x1, R33 ;  /* 0x00000001f5227819 */ /* 0x000fe20000010221 */
[----:B------:R-:W-:Y:S01]  /*9370*/  IMAD.MOV.U32 R53, RZ, RZ, R5 ;  /* 0x000000ffff357224 */ /* 0x000fe200078e0005 */
[----:B------:R-:W-:Y:S01]  /*9380*/  SHF.L.U64.HI R33, R244, 0x1, R32 ;  /* 0x00000001f4217819 */ /* 0x000fe20000010220 */
[----:B------:R0:W-:Y:S01]  /*9390*/  STL [R1+0x60], R63 ;  /* 0x0000603f01007387 */ /* 0x0001e20000100800 */
[----:B------:R-:W-:-:S02]  /*93a0*/  SHF.L.U64.HI R32, R243, 0x1, R31 ;  /* 0x00000001f3207819 */ /* 0x000fc4000001021f */
[----:B------:R-:W-:Y:S01]  /*93b0*/  SHF.L.U64.HI R31, R242, 0x1, R30 ;  /* 0x00000001f21f7819 */ /* 0x000fe2000001021e */
[----:B------:R0:W-:Y:S01]  /*93c0*/  STL [R1+0x64], R62 ;  /* 0x0000643e01007387 */ /* 0x0001e20000100800 */
[----:B------:R-:W-:Y:S02]  /*93d0*/  SHF.L.U64.HI R30, R241, 0x1, R29 ;  /* 0x00000001f11e7819 */ /* 0x000fe4000001021d */
[----:B------:R-:W-:Y:S02]  /*93e0*/  SHF.L.U64.HI R29, R240, 0x1, R28 ;  /* 0x00000001f01d7819 */ /* 0x000fe4000001021c */
[----:B------:R-:W-:Y:S02]  /*93f0*/  SHF.L.U64.HI R28, R239, 0x1, R27 ;  /* 0x00000001ef1c7819 */ /* 0x000fe4000001021b */
[----:B------:R-:W-:Y:S02]  /*9400*/  SHF.L.U64.HI R27, R238, 0x1, R26 ;  /* 0x00000001ee1b7819 */ /* 0x000fe4000001021a */
[----:B------:R-:W-:-:S02]  /*9410*/  SHF.L.U64.HI R26, R237, 0x1, R25 ;  /* 0x00000001ed1a7819 */ /* 0x000fc40000010219 */
[----:B------:R-:W-:Y:S02]  /*9420*/  SHF.L.U64.HI R25, R236, 0x1, R24 ;  /* 0x00000001ec197819 */ /* 0x000fe40000010218 */
        /* <DEDUP_REMOVED lines=30> */
[----:B0-----:R-:W-:-:S07]  /*9610*/  SHF.L.U64.HI R6, R51, 0x1, R214 ;  /* 0x0000000133067819 */ /* 0x001fce00000102d6 */
.L_x_11:
[----:B------:R-:W2:Y:S01]  /*9620*/  LDL R9, [R1+0x68] ;  /* 0x0000680001097983 */ /* 0x000ea20000100800 */
[C---:B-----5:R-:W-:Y:S02]  /*9630*/  ISETP.GT.AND P5, PT, R3.reuse, 0x1, PT ;  /* 0x000000010300780c */ /* 0x060fe40003fa4270 */
[----:B------:R-:W-:Y:S02]  /*9640*/  IADD3 R8, P1, PT, R2, R52, RZ ;  /* 0x0000003402087210 */ /* 0x000fe40007f3e0ff */
[----:B------:R-:W-:Y:S02]  /*9650*/  PRMT R4, RZ, 0x7610, R4 ;  /* 0x00007610ff047816 */ /* 0x000fe40000000004 */
[----:B------:R-:W-:Y:S01]  /*9660*/  ISETP.GT.AND P3, PT, R3, 0x2, PT ;  /* 0x000000020300780c */ /* 0x000fe20003f64270 */
[----:B--2---:R-:W-:-:S06]  /*9670*/  IMAD.X R9, R53, 0x1, R9, P1 ;  /* 0x0000000135097824 */ /* 0x004fcc00008e0609 */
[----:B------:R0:W5:Y:S04]  /*9680*/  @P5 LDG.E.U16 R4, desc[UR22][R8.64] ;  /* 0x0000001608045981 */ /* 0x000168000c1e1500 */
[----:B------:R-:W0:Y:S01]  /*9690*/  LDL R9, [R1+0x40] ;  /* 0x0000400001097983 */ /* 0x000e220000100800 */
[----:B------:R-:W-:Y:S02]  /*96a0*/  SHF.R.S32.HI R7, RZ, 0x1f, R2 ;  /* 0x0000001fff077819 */ /* 0x000fe40000011402 */
[C---:B------:R-:W-:Y:S02]  /*96b0*/  LEA R6, P4, R2.reuse, R52, 0x1 ;  /* 0x0000003402067211 */ /* 0x040fe400078808ff */
[----:B------:R-:W-:Y:S02]  /*96c0*/  SHF.L.U64.HI R7, R2, 0x1, R7 ;  /* 0x0000000102077819 */ /* 0x000fe40000010207 */
[----:B------:R-:W-:-:S03]  /*96d0*/  PRMT R5, RZ, 0x7610, R5 ;  /* 0x00007610ff057816 */ /* 0x000fc60000000005 */
[----:B------:R-:W-:Y:S01]  /*96e0*/  IMAD.X R7, R53, 0x1, R7, P4 ;  /* 0x0000000135077824 */ /* 0x000fe200020e0607 */
[----:B------:R-:W-:-:S04]  /*96f0*/  ISETP.GT.AND P1, PT, R3, 0x3, PT ;  /* 0x000000030300780c */ /* 0x000fc80003f24270 */
[----:B------:R1:W2:Y:S01]  /*9700*/  @P3 LDG.E.U16 R5, desc[UR22][R6.64] ;  /* 0x0000001606053981 */ /* 0x0002a2000c1e1500 */
[----:B------:R-:W-:-:S03]  /*9710*/  PRMT R204, RZ, 0x7610, R204 ;  /* 0x00007610ffcc7816 */ /* 0x000fc600000000cc */
[----:B------:R-:W1:Y:S01]  /*9720*/  LDL R7, [R1+0x3c] ;  /* 0x00003c0001077983 */ /* 0x000e620000100800 */
[----:B0-----:R-:W-:-:S03]  /*9730*/  LEA R8, P6, R9, R52, 0x1 ;  /* 0x0000003409087211 */ /* 0x001fc600078c08ff */
[----:B------:R-:W3:Y:S02]  /*9740*/  LDL R9, [R1+0x14] ;  /* 0x0000140001097983 */ /* 0x000ee40000100800 */
[----:B---3--:R-:W-:-:S05]  /*9750*/  IMAD.X R9, R53, 0x1, R9, P6 ;  /* 0x0000000135097824 */ /* 0x008fca00030e0609 */
[----:B------:R0:W2:Y:S04]  /*9760*/  @P1 LDG.E.U16 R204, desc[UR22][R8.64] ;  /* 0x0000001608cc1981 */ /* 0x0000a8000c1e1500 */
[----:B------:R-:W0:Y:S01]  /*9770*/  LDL R9, [R1+0x38] ;  /* 0x0000380001097983 */ /* 0x000e220000100800 */
[----:B-1----:R-:W-:-:S03]  /*9780*/  LEA R6, P5, R7, R52, 0x1 ;  /* 0x0000003407067211 */ /* 0x002fc600078a08ff */
[----:B------:R-:W3:Y:S01]  /*9790*/  LDL R7, [R1+0x18] ;  /* 0x0000180001077983 */ /* 0x000ee20000100800 */
[----:B------:R-:W-:Y:S02]  /*97a0*/  ISETP.GT.AND P4, PT, R3, 0x4, PT ;  /* 0x000000040300780c */ /* 0x000fe40003f84270 */
[----:B------:R-:W-:Y:S02]  /*97b0*/  PRMT R202, RZ, 0x7610, R202 ;  /* 0x00007610ffca7816 */ /* 0x000fe400000000ca */
[----:B0-----:R-:W-:Y:S02]  /*97c0*/  LEA R8, P6, R9, R52, 0x1 ;  /* 0x0000003409087211 */ /* 0x001fe400078c08ff */
[----:B------:R-:W4:Y:S01]  /*97d0*/  LDL R9, [R1+0x1c] ;  /* 0x00001c0001097983 */ /* 0x000f220000100800 */
[----:B---3--:R-:W-:Y:S01]  /*97e0*/  IMAD.X R7, R53, 0x1, R7, P5 ;  /* 0x0000000135077824 */ /* 0x008fe200028e0607 */
[----:B------:R-:W-:-:S05]  /*97f0*/  ISETP.GT.AND P3, PT, R3, 0x5, PT ;  /* 0x000000050300780c */ /* 0x000fca0003f64270 */
[----:B------:R0:W3:Y:S01]  /*9800*/  @P4 LDG.E.U16 R202, desc[UR22][R6.64] ;  /* 0x0000001606ca4981 */ /* 0x0000e2000c1e1500 */
[----:B------:R-:W-:-:S03]  /*9810*/  PRMT R203, RZ, 0x7610, R203 ;  /* 0x00007610ffcb7816 */ /* 0x000fc600000000cb */
[----:B------:R-:W0:Y:S01]  /*9820*/  LDL R7, [R1+0x10] ;  /* 0x0000100001077983 */ /* 0x000e220000100800 */
[----:B----4-:R-:W-:-:S05]  /*9830*/  IMAD.X R9, R53, 0x1, R9, P6 ;  /* 0x0000000135097824 */ /* 0x010fca00030e0609 */
[----:B------:R1:W3:Y:S04]  /*9840*/  @P3 LDG.E.U16 R203, desc[UR22][R8.64] ;  /* 0x0000001608cb3981 */ /* 0x0002e8000c1e1500 */
[----:B------:R-:W1:Y:S01]  /*9850*/  LDL R9, [R1+0x34] ;  /* 0x0000340001097983 */ /* 0x000e620000100800 */
[----:B0-----:R-:W-:-:S03]  /*9860*/  LEA R6, P5, R7, R52, 0x1 ;  /* 0x0000003407067211 */ /* 0x001fc600078a08ff */
[----:B------:R-:W4:Y:S01]  /*9870*/  LDL R7, [R1+0x20] ;  /* 0x0000200001077983 */ /* 0x000f220000100800 */
[----:B------:R-:W-:Y:S02]  /*9880*/  ISETP.GT.AND P1, PT, R3, 0x6, PT ;  /* 0x000000060300780c */ /* 0x000fe40003f24270 */
[----:B------:R-:W-:Y:S02]  /*9890*/  PRMT R201, RZ, 0x7610, R201 ;  /* 0x00007610ffc97816 */ /* 0x000fe400000000c9 */
[----:B-1----:R-:W-:Y:S02]  /*98a0*/  LEA R8, P6, R9, R52, 0x1 ;  /* 0x0000003409087211 */ /* 0x002fe400078c08ff */
[----:B------:R-:W2:Y:S01]  /*98b0*/  LDL R9, [R1+0x44] ;  /* 0x0000440001097983 */ /* 0x000ea20000100800 */
[----:B----4-:R-:W-:Y:S01]  /*98c0*/  IMAD.X R7, R53, 0x1, R7, P5 ;  /* 0x0000000135077824 */ /* 0x010fe200028e0607 */
[----:B------:R-:W-:-:S05]  /*98d0*/  ISETP.GT.AND P4, PT, R3, 0x7, PT ;  /* 0x000000070300780c */ /* 0x000fca0003f84270 */
[----:B------:R0:W5:Y:S01]  /*98e0*/  @P1 LDG.E.U16 R201, desc[UR22][R6.64] ;  /* 0x0000001606c91981 */ /* 0x000162000c1e1500 */
[----:B------:R-:W-:-:S03]  /*98f0*/  PRMT R200, RZ, 0x7610, R200 ;  /* 0x00007610ffc87816 */ /* 0x000fc600000000c8 */
[----:B------:R-:W0:Y:S01]  /*9900*/  LDL R7, [R1+0x30] ;  /* 0x0000300001077983 */ /* 0x000e220000100800 */
[----:B--2---:R-:W-:-:S05]  /*9910*/  IMAD.X R9, R53, 0x1, R9, P6 ;  /* 0x0000000135097824 */ /* 0x004fca00030e0609 */
[----:B------:R1:W5:Y:S04]  /*9920*/  @P4 LDG.E.U16 R200, desc[UR22][R8.64] ;  /* 0x0000001608c84981 */ /* 0x000368000c1e1500 */
[----:B------:R-:W1:Y:S01]  /*9930*/  LDL R9, [R1+0x2c] ;  /* 0x00002c0001097983 */ /* 0x000e620000100800 */
[----:B0-----:R-:W-:-:S03]  /*9940*/  LEA R6, P5, R7, R52, 0x1 ;  /* 0x0000003407067211 */ /* 0x001fc600078a08ff */
[----:B------:R-:W2:Y:S01]  /*9950*/  LDL R7, [R1+0x48] ;  /* 0x0000480001077983 */ /* 0x000ea20000100800 */
[----:B------:R-:W-:Y:S02]  /*9960*/  ISETP.GT.AND P3, PT, R3, 0x8, PT ;  /* 0x000000080300780c */ /* 0x000fe40003f64270 */
[----:B------:R-:W-:Y:S02]  /*9970*/  PRMT R198, RZ, 0x7610, R198 ;  /* 0x00007610ffc67816 */ /* 0x000fe400000000c6 */
[----:B-1----:R-:W-:Y:S02]  /*9980*/  LEA R8, P6, R9, R52, 0x1 ;  /* 0x0000003409087211 */ /* 0x002fe400078c08ff */
[----:B------:R-:W4:Y:S01]  /*9990*/  LDL R9, [R1+0x4c] ;  /* 0x00004c0001097983 */ /* 0x000f220000100800 */
[----:B--2---:R-:W-:Y:S01]  /*99a0*/  IMAD.X R7, R53, 0x1, R7, P5 ;  /* 0x0000000135077824 */ /* 0x004fe200028e0607 */
[----:B------:R-:W-:-:S05]  /*99b0*/  ISETP.GT.AND P1, PT, R3, 0x9, PT ;  /* 0x000000090300780c */ /* 0x000fca0003f24270 */
[----:B------:R0:W5:Y:S01]  /*99c0*/  @P3 LDG.E.U16 R198, desc[UR22][R6.64] ;  /* 0x0000001606c63981 */ /* 0x000162000c1e1500 */
[----:B------:R-:W-:-:S03]  /*99d0*/  PRMT R199, RZ, 0x7610, R199 ;  /* 0x00007610ffc77816 */ /* 0x000fc600000000c7 */
[----:B------:R-:W0:Y:S01]  /*99e0*/  LDL R7, [R1+0xc] ;  /* 0x00000c0001077983 */ /* 0x000e220000100800 */
[----:B----4-:R-:W-:-:S05]  /*99f0*/  IMAD.X R9, R53, 0x1, R9, P6 ;  /* 0x0000000135097824 */ /* 0x010fca00030e0609 */
        /* <DEDUP_REMOVED lines=29> */
[----:B------:R-:W1:Y:S01]  /*9bd0*/  LDL R9, [R1] ;  /* 0x0000000001097983 */ /* 0x000e620000100800 */
[----:B0-----:R-:W-:-:S03]  /*9be0*/  LEA R6, P5, R7, R52, 0x1 ;  /* 0x0000003407067211 */ /* 0x001fc600078a08ff */
[----:B------:R-:W2:Y:S01]  /*9bf0*/  LDL R7, [R1+0x60] ;  /* 0x0000600001077983 */ /* 0x000ea20000100800 */
[----:B------:R-:W-:Y:S02]  /*9c00*/  ISETP.GT.AND P3, PT, R3, 0xe, PT ;  /* 0x0000000e0300780c */ /* 0x000fe40003f64270 */
[----:B------:R-:W-:Y:S02]  /*9c10*/  PRMT R11, RZ, 0x7610, R11 ;  /* 0x00007610ff0b7816 */ /* 0x000fe4000000000b */
[----:B-1----:R-:W-:Y:S02]  /*9c20*/  LEA R8, P6, R9, R52, 0x1 ;  /* 0x0000003409087211 */ /* 0x002fe400078c08ff */
[----:B------:R-:W4:Y:S01]  /*9c30*/  LDL R9, [R1+0x64] ;  /* 0x0000640001097983 */ /* 0x000f220000100800 */
[----:B--2---:R-:W-:Y:S01]  /*9c40*/  IMAD.X R7, R53, 0x1, R7, P5 ;  /* 0x0000000135077824 */ /* 0x004fe200028e0607 */
[C---:B------:R-:W-:Y:S02]  /*9c50*/  ISETP.GT.AND P1, PT, R3.reuse, 0xf, PT ;  /* 0x0000000f0300780c */ /* 0x040fe40003f24270 */
[----:B------:R-:W-:-:S03]  /*9c60*/  ISETP.GT.AND P4, PT, R3, 0x10, PT ;  /* 0x000000100300780c */ /* 0x000fc60003f84270 */
[----:B------:R0:W5:Y:S01]  /*9c70*/  @P3 LDG.E.U16 R11, desc[UR22][R6.64] ;  /* 0x00000016060b3981 */ /* 0x000162000c1e1500 */
[----:B------:R-:W-:Y:S02]  /*9c80*/  PRMT R194, RZ, 0x7610, R194 ;  /* 0x00007610ffc27816 */ /* 0x000fe400000000c2 */
[----:B0-----:R-:W-:Y:S02]  /*9c90*/  SHF.R.S32.HI R7, RZ, 0x1f, R252 ;  /* 0x0000001fff077819 */ /* 0x001fe400000114fc */
[C---:B------:R-:W-:Y:S02]  /*9ca0*/  LEA R6, P5, R252.reuse, R52, 0x1 ;  /* 0x00000034fc067211 */ /* 0x040fe400078a08ff */
[----:B------:R-:W-:Y:S02]  /*9cb0*/  SHF.L.U64.HI R7, R252, 0x1, R7 ;  /* 0x00000001fc077819 */ /* 0x000fe40000010207 */
[----:B------:R-:W-:-:S03]  /*9cc0*/  PRMT R193, RZ, 0x7610, R193 ;  /* 0x00007610ffc17816 */ /* 0x000fc600000000c1 */
[----:B------:R-:W-:Y:S01]  /*9cd0*/  IMAD.X R7, R53, 0x1, R7, P5 ;  /* 0x0000000135077824 */ /* 0x000fe200028e0607 */
[----:B------:R-:W-:-:S04]  /*9ce0*/  ISETP.GT.AND P3, PT, R3, 0x11, PT ;  /* 0x000000110300780c */ /* 0x000fc80003f64270 */
[----:B------:R0:W5:Y:S01]  /*9cf0*/  @P4 LDG.E.U16 R193, desc[UR22][R6.64] ;  /* 0x0000001606c14981 */ /* 0x000162000c1e1500 */
[----:B------:R-:W-:Y:S02]  /*9d00*/  PRMT R12, RZ, 0x7610, R12 ;  /* 0x00007610ff0c7816 */ /* 0x000fe4000000000c */
[----:B0-----:R-:W-:Y:S02]  /*9d10*/  SHF.R.S32.HI R7, RZ, 0x1f, R250 ;  /* 0x0000001fff077819 */ /* 0x001fe400000114fa */
[C---:B------:R-:W-:Y:S02]  /*9d20*/  LEA R6, P5, R250.reuse, R52, 0x1 ;  /* 0x00000034fa067211 */ /* 0x040fe400078a08ff */
[----:B------:R-:W-:Y:S02]  /*9d30*/  SHF.L.U64.HI R7, R250, 0x1, R7 ;  /* 0x00000001fa077819 */ /* 0x000fe40000010207 */
[----:B------:R-:W-:-:S03]  /*9d40*/  PRMT R192, RZ, 0x7610, R192 ;  /* 0x00007610ffc07816 */ /* 0x000fc600000000c0 */
[----:B------:R-:W-:Y:S01]  /*9d50*/  IMAD.X R7, R53, 0x1, R7, P5 ;  /* 0x0000000135077824 */ /* 0x000fe200028e0607 */
[----:B------:R-:W-:Y:S02]  /*9d60*/  ISETP.GT.AND P4, PT, R3, 0x13, PT ;  /* 0x000000130300780c */ /* 0x000fe40003f84270 */
[----:B------:R-:W-:Y:S02]  /*9d70*/  PRMT R13, RZ, 0x7610, R13 ;  /* 0x00007610ff0d7816 */ /* 0x000fe4000000000d */
[----:B------:R-:W-:Y:S02]  /*9d80*/  PRMT R14, RZ, 0x7610, R14 ;  /* 0x00007610ff0e7816 */ /* 0x000fe4000000000e */
[----:B------:R-:W-:Y:S02]  /*9d90*/  PRMT R191, RZ, 0x7610, R191 ;  /* 0x00007610ffbf7816 */ /* 0x000fe400000000bf */
[----:B------:R-:W-:Y:S02]  /*9da0*/  PRMT R15, RZ, 0x7610, R15 ;  /* 0x00007610ff0f7816 */ /* 0x000fe4000000000f */
        /* <DEDUP_REMOVED lines=19> */
[----:B------:R-:W-:Y:S01]  /*9ee0*/  PRMT R25, RZ, 0x7610, R25 ;  /* 0x00007610ff197816 */ /* 0x000fe20000000019 */
[----:B----4-:R-:W-:-:S05]  /*9ef0*/  IMAD.X R9, R53, 0x1, R9, P6 ;  /* 0x0000000135097824 */ /* 0x010fca00030e0609 */
[----:B------:R0:W5:Y:S01]  /*9f00*/  @P1 LDG.E.U16 R194, desc[UR22][R8.64] ;  /* 0x0000001608c21981 */ /* 0x000162000c1e1500 */
[----:B------:R-:W-:Y:S02]  /*9f10*/  ISETP.GT.AND P1, PT, R3, 0x12, PT ;  /* 0x000000120300780c */ /* 0x000fe40003f24270 */
[----:B0-----:R-:W-:Y:S02]  /*9f20*/  SHF.R.S32.HI R9, RZ, 0x1f, R251 ;  /* 0x0000001fff097819 */ /* 0x001fe400000114fb */
[C---:B------:R-:W-:Y:S02]  /*9f30*/  LEA R8, P6, R251.reuse, R52, 0x1 ;  /* 0x00000034fb087211 */ /* 0x040fe400078c08ff */
[----:B------:R-:W-:-:S07]  /*9f40*/  SHF.L.U64.HI R9, R251, 0x1, R9 ;  /* 0x00000001fb097819 */ /* 0x000fce0000010209 */
[----:B------:R0:W5:Y:S01]  /*9f50*/  @P1 LDG.E.U16 R192, desc[UR22][R6.64] ;  /* 0x0000001606c01981 */ /* 0x000162000c1e1500 */
[----:B------:R-:W-:-:S05]  /*9f60*/  IMAD.X R9, R53, 0x1, R9, P6 ;  /* 0x0000000135097824 */ /* 0x000fca00030e0609 */
[----:B------:R1:W5:Y:S01]  /*9f70*/  @P3 LDG.E.U16 R12, desc[UR22][R8.64] ;  /* 0x00000016080c3981 */ /* 0x000362000c1e1500 */
[----:B0-----:R-:W-:Y:S02]  /*9f80*/  SHF.R.S32.HI R7, RZ, 0x1f, R248 ;  /* 0x0000001fff077819 */ /* 0x001fe400000114f8 */
[----:B------:R-:W-:Y:S02]  /*9f90*/  ISETP.GT.AND P3, PT, R3, 0x14, PT ;  /* 0x000000140300780c */ /* 0x000fe40003f64270 */
[----:B-1----:R-:W-:Y:S02]  /*9fa0*/  SHF.R.S32.HI R9, RZ, 0x1f, R249 ;  /* 0x0000001fff097819 */ /* 0x002fe400000114f9 */
[CC--:B------:R-:W-:Y:S02]  /*9fb0*/  LEA R8, P6, R249.reuse, R52.reuse, 0x1 ;  /* 0x00000034f9087211 */ /* 0x0c0fe400078c08ff */
[----:B------:R-:W-:Y:S02]  /*9fc0*/  SHF.L.U64.HI R9, R249, 0x1, R9 ;  /* 0x00000001f9097819 */ /* 0x000fe40000010209 */
[----:B------:R-:W-:-:S02]  /*9fd0*/  LEA R6, P5, R248, R52, 0x1 ;  /* 0x00000034f8067211 */ /* 0x000fc400078a08ff */
[----:B------:R-:W-:Y:S01]  /*9fe0*/  SHF.L.U64.HI R7, R248, 0x1, R7 ;  /* 0x00000001f8077819 */ /* 0x000fe20000010207 */
[----:B------:R-:W-:Y:S01]  /*9ff0*/  IMAD.X R9, R53, 0x1, R9, P6 ;  /* 0x0000000135097824 */ /* 0x000fe200030e0609 */
[----:B------:R-:W-:-:S03]  /*a000*/  ISETP.GT.AND P1, PT, R3, 0x15, PT ;  /* 0x000000150300780c */ /* 0x000fc60003f24270 */
[----:B------:R-:W-:Y:S01]  /*a010*/  IMAD.X R7, R53, 0x1, R7, P5 ;  /* 0x0000000135077824 */ /* 0x000fe200028e0607 */
[----:B------:R0:W5:Y:S01]  /*a020*/  @P4 LDG.E.U16 R13, desc[UR22][R8.64] ;  /* 0x00000016080d4981 */ /* 0x000162000c1e1500 */
[----:B------:R-:W-:-:S03]  /*a030*/  ISETP.GT.AND P4, PT, R3, 0x16, PT ;  /* 0x000000160300780c */ /* 0x000fc60003f84270 */
[----:B------:R1:W5:Y:S01]  /*a040*/  @P3 LDG.E.U16 R14, desc[UR22][R6.64] ;  /* 0x00000016060e3981 */ /* 0x000362000c1e1500 */
[----:B0-----:R-:W-:Y:S02]  /*a050*/  SHF.R.S32.HI R9, RZ, 0x1f, R247 ;  /* 0x0000001fff097819 */ /* 0x001fe400000114f7 */
[CC--:B------:R-:W-:Y:S02]  /*a060*/  LEA R8, P6, R247.reuse, R52.reuse, 0x1 ;  /* 0x00000034f7087211 */ /* 0x0c0fe400078c08ff */
[----:B------:R-:W-:Y:S02]  /*a070*/  SHF.L.U64.HI R9, R247, 0x1, R9 ;  /* 0x00000001f7097819 */ /* 0x000fe40000010209 */
[----:B-1----:R-:W-:Y:S02]  /*a080*/  SHF.R.S32.HI R7, RZ, 0x1f, R246 ;  /* 0x0000001fff077819 */ /* 0x002fe400000114f6 */
[C---:B------:R-:W-:Y:S01]  /*a090*/  LEA R6, P5, R246.reuse, R52, 0x1 ;  /* 0x00000034f6067211 */ /* 0x040fe200078a08ff */
[----:B------:R-:W-:Y:S01]  /*a0a0*/  IMAD.X R9, R53, 0x1, R9, P6 ;  /* 0x0000000135097824 */ /* 0x000fe200030e0609 */
[----:B------:R-:W-:-:S02]  /*a0b0*/  SHF.L.U64.HI R7, R246, 0x1, R7 ;  /* 0x00000001f6077819 */ /* 0x000fc40000010207 */
[----:B------:R-:W-:Y:S02]  /*a0c0*/  ISETP.GT.AND P3, PT, R3, 0x17, PT ;  /* 0x000000170300780c */ /* 0x000fe40003f64270 */
[----:B------:R0:W5:Y:S01]  /*a0d0*/  @P1 LDG.E.U16 R191, desc[UR22][R8.64] ;  /* 0x0000001608bf1981 */ /* 0x000162000c1e1500 */
[----:B------:R-:W-:Y:S01]  /*a0e0*/  IMAD.X R7, R53, 0x1, R7, P5 ;  /* 0x0000000135077824 */ /* 0x000fe200028e0607 */
[----:B------:R-:W-:-:S04]  /*a0f0*/  ISETP.GT.AND P1, PT, R3, 0x18, PT ;  /* 0x000000180300780c */ /* 0x000fc80003f24270 */
        /* <DEDUP_REMOVED lines=128> */
[----:B------:R-:W-:Y:S02]  /*a900*/  PRMT R34, RZ, 0x7610, R34 ;  /* 0x00007610ff227816 */ /* 0x000fe40000000022 */
[----:B------:R-:W-:Y:S01]  /*a910*/  PRMT R33, RZ, 0x7610, R33 ;  /* 0x00007610ff217816 */ /* 0x000fe20000000021 */
[----:B------:R-:W-:Y:S01]  /*a920*/  IMAD.X R7, R53, 0x1, R7, P5 ;  /* 0x0000000135077824 */ /* 0x000fe200028e0607 */
[C---:B------:R-:W-:Y:S02]  /*a930*/  ISETP.GT.AND P1, PT, R3.reuse, 0x2d, PT ;  /* 0x0000002d0300780c */ /* 0x040fe40003f24270 */
        /* <DEDUP_REMOVED lines=35> */
[----:B------:R-:W-:Y:S01]  /*ab70*/  PRMT R31, RZ, 0x7610, R31 ;  /* 0x00007610ff1f7816 */ /* 0x000fe2000000001f */
[----:B------:R-:W-:Y:S01]  /*ab80*/  IMAD.X R9, R53, 0x1, R9, P3 ;  /* 0x0000000135097824 */ /* 0x000fe200018e0609 */
[----:B------:R-:W-:-:S02]  /*ab90*/  LEA R6, P1, R206, R52, 0x1 ;  /* 0x00000034ce067211 */ /* 0x000fc400078208ff */
[----:B------:R-:W-:Y:S02]  /*aba0*/  SHF.L.U64.HI R7, R206, 0x1, R7 ;  /* 0x00000001ce077819 */ /* 0x000fe40000010207 */
[----:B------:R-:W-:Y:S01]  /*abb0*/  PRMT R29, RZ, 0x7610, R29 ;  /* 0x00007610ff1d7816 */ /* 0x000fe2000000001d */
[----:B------:R0:W5:Y:S02]  /*abc0*/  @P4 LDG.E.U16 R31, desc[UR22][R8.64] ;  /* 0x00000016081f4981 */ /* 0x000164000c1e1500 */
[----:B------:R-:W-:Y:S01]  /*abd0*/  IMAD.X R7, R53, 0x1, R7, P1 ;  /* 0x0000000135077824 */ /* 0x000fe200008e0607 */
[----:B------:R-:W-:-:S04]  /*abe0*/  ISETP.GT.AND P3, PT, R3, 0x33, PT ;  /* 0x000000330300780c */ /* 0x000fc80003f64270 */
[----:B------:R1:W5:Y:S01]  /*abf0*/  @P5 LDG.E.U16 R29, desc[UR22][R6.64] ;  /* 0x00000016061d5981 */ /* 0x000362000c1e1500 */
[----:B0-----:R-:W-:-:S04]  /*ac00*/  SHF.R.S32.HI R9, RZ, 0x1f, R39 ;  /* 0x0000001fff097819 */ /* 0x001fc80000011427 */
[C---:B------:R-:W-:Y:S02]  /*ac10*/  SHF.L.U64.HI R9, R39.reuse, 0x1, R9 ;  /* 0x0000000127097819 */ /* 0x040fe40000010209 */
[----:B-1----:R-:W-:Y:S02]  /*ac20*/  LEA R6, P1, R39, R52, 0x1 ;  /* 0x0000003427067211 */ /* 0x002fe400078208ff */
[----:B------:R-:W-:-:S03]  /*ac30*/  PRMT R30, RZ, 0x7610, R30 ;  /* 0x00007610ff1e7816 */ /* 0x000fc6000000001e */
[----:B------:R-:W-:Y:S01]  /*ac40*/  IMAD.X R7, R53, 0x1, R9, P1 ;  /* 0x0000000135077824 */ /* 0x000fe200008e0609 */
[----:B------:R-:W-:-:S04]  /*ac50*/  SHF.R.S32.HI R9, RZ, 0x1f, R40 ;  /* 0x0000001fff097819 */ /* 0x000fc80000011428 */
[----:B------:R0:W5:Y:S01]  /*ac60*/  @P3 LDG.E.U16 R30, desc[UR22][R6.64] ;  /* 0x00000016061e3981 */ /* 0x000162000c1e1500 */
[----:B------:R-:W-:Y:S02]  /*ac70*/  ISETP.GT.AND P3, PT, R3, 0x34, PT ;  /* 0x000000340300780c */ /* 0x000fe40003f64270 */
[C---:B------:R-:W-:Y:S02]  /*ac80*/  SHF.L.U64.HI R9, R40.reuse, 0x1, R9 ;  /* 0x0000000128097819 */ /* 0x040fe40000010209 */
[----:B------:R-:W-:Y:S02]  /*ac90*/  PRMT R205, RZ, 0x7610, R205 ;  /* 0x00007610ffcd7816 */ /* 0x000fe400000000cd */
[----:B0-----:R-:W-:-:S05]  /*aca0*/  LEA R6, P1, R40, R52, 0x1 ;  /* 0x0000003428067211 */ /* 0x001fca00078208ff */
        /* <DEDUP_REMOVED lines=66> */
[C---:B------:R-:W-:Y:S02]  /*b0d0*/  ISETP.GT.AND P3, PT, R3.reuse, 0x3e, PT ;  /* 0x0000003e0300780c */ /* 0x040fe40003f64270 */
[C---:B------:R-:W-:Y:S02]  /*b0e0*/  SHF.L.U64.HI R8, R50.reuse, 0x1, R8 ;  /* 0x0000000132087819 */ /* 0x040fe40000010208 */
[----:B------:R-:W-:Y:S02]  /*b0f0*/  PRMT R220, RZ, 0x7610, R220 ;  /* 0x00007610ffdc7816 */ /* 0x000fe400000000dc */
[----:B0-----:R-:W-:Y:S02]  /*b100*/  LEA R6, P1, R50, R52, 0x1 ;  /* 0x0000003432067211 */ /* 0x001fe400078208ff */
[----:B------:R-:W-:-:S03]  /*b110*/  ISETP.GT.AND P4, PT, R3, 0x3f, PT ;  /* 0x0000003f0300780c */ /* 0x000fc60003f84270 */
[----:B------:R-:W-:Y:S01]  /*b120*/  IMAD.X R7, R53, 0x1, R8, P1 ;  /* 0x0000000135077824 */ /* 0x000fe200008e0608 */
[----:B------:R-:W-:Y:S02]  /*b130*/  SHF.R.S32.HI R8, RZ, 0x1f, R51 ;  /* 0x0000001fff087819 */ /* 0x000fe40000011433 */
[----:B------:R-:W-:Y:S02]  /*b140*/  ISETP.GT.AND P1, PT, R3, RZ, PT ;  /* 0x000000ff0300720c */ /* 0x000fe40003f24270 */
[----:B------:R0:W5:Y:S01]  /*b150*/  @P3 LDG.E.U16 R220, desc[UR22][R6.64] ;  /* 0x0000001606dc3981 */ /* 0x000162000c1e1500 */
[C---:B------:R-:W-:Y:S02]  /*b160*/  SHF.L.U64.HI R8, R51.reuse, 0x1, R8 ;  /* 0x0000000133087819 */ /* 0x040fe40000010208 */
[----:B------:R-:W-:Y:S02]  /*b170*/  PRMT R222, RZ, 0x7610, R222 ;  /* 0x00007610ffde7816 */ /* 0x000fe400000000de */
[----:B0-----:R-:W-:-:S05]  /*b180*/  LEA R6, P3, R51, R52, 0x1 ;  /* 0x0000003433067211 */ /* 0x001fca00078608ff */
[----:B------:R-:W-:Y:S01]  /*b190*/  IMAD.X R7, R53, 0x1, R8, P3 ;  /* 0x0000000135077824 */ /* 0x000fe200018e0608 */
[----:B------:R-:W-:Y:S01]  /*b1a0*/  PRMT R223, RZ, 0x7610, R223 ;  /* 0x00007610ffdf7816 */ /* 0x000fe200000000df */
[----:B------:R-:W-:-:S03]  /*b1b0*/  USHF.L.U32 UR6, UR6, 0x1f, URZ ;  /* 0x0000001f06067899 */ /* 0x000fc600080006ff */
[----:B------:R0:W5:Y:S02]  /*b1c0*/  @P4 LDG.E.U16 R222, desc[UR22][R6.64] ;  /* 0x0000001606de4981 */ /* 0x000164000c1e1500 */
[----:B0-----:R-:W-:Y:S02]  /*b1d0*/  @P1 IMAD.MOV.U32 R6, RZ, RZ, R52 ;  /* 0x000000ffff061224 */ /* 0x001fe400078e0034 */
[----:B------:R-:W-:-:S05]  /*b1e0*/  @P1 IMAD.MOV.U32 R7, RZ, RZ, R53 ;  /* 0x000000ffff071224 */ /* 0x000fca00078e0035 */
[----:B------:R0:W5:Y:S02]  /*b1f0*/  @P1 LDG.E.U16 R223, desc[UR22][R6.64] ;  /* 0x0000001606df1981 */ /* 0x000164000c1e1500 */
[----:B0-----:R-:W-:-:S04]  /*b200*/  IMAD.U32 R7, RZ, RZ, UR6 ;  /* 0x00000006ff077e24 */ /* 0x001fc8000f8e00ff */
[----:B------:R-:W0:Y:S01]  /*b210*/  SYNCS.PHASECHK.TRANS64.TRYWAIT P1, [UR11], R7 ;  /* 0x00000007ff0075a7 */ /* 0x000e22000802110b */
[----:B------:R-:W-:Y:S02]  /*b220*/  PRMT R5, R5, 0x5410, R204 ;  /* 0x0000541005057816 */ /* 0x000fe400000000cc */
[----:B---3--:R-:W-:Y:S01]  /*b230*/  PRMT R6, R202, 0x5410, R203 ;  /* 0x00005410ca067816 */ /* 0x008fe200000000cb */
[----:B0-----:R-:W-:Y:S06]  /*b240*/  @!P1 BRA `(.L_x_9) ;  /* 0x00000058000c9947 */ /* 0x001fec0003800000 */
.L_x_17:
[----:B-----5:R-:W-:Y:S01]  /*b250*/  PRMT R25, R25, 0x5410, R34 ;  /* 0x0000541019197816 */ /* 0x020fe20000000022 */
[----:B------:R-:W-:Y:S01]  /*b260*/  IMAD.WIDE R68, R38, 0x2, R68 ;  /* 0x0000000226447825 */ /* 0x000fe200078e0244 */
[----:B------:R-:W-:Y:S02]  /*b270*/  PRMT R34, R217, 0x5410, R219 ;  /* 0x00005410d9227816 */ /* 0x000fe400000000db */
[----:B------:R-:W0:Y:S01]  /*b280*/  S2R R219, SR_TID.X ;  /* 0x0000000000db7919 */ /* 0x000e220000002100 */
[----:B------:R-:W-:Y:S01]  /*b290*/  PRMT R24, R24, 0x5410, R35 ;  /* 0x0000541018187816 */ /* 0x000fe20000000023 */
[C---:B------:R-:W-:Y:S01]  /*b2a0*/  IMAD.WIDE R74, R38.reuse, 0x2, R74 ;  /* 0x00000002264a7825 */ /* 0x040fe200078e024a */
[----:B------:R-:W-:Y:S02]  /*b2b0*/  PRMT R26, R33, 0x5410, R26 ;  /* 0x00005410211a7816 */ /* 0x000fe4000000001a */
[----:B------:R-:W-:Y:S01]  /*b2c0*/  PRMT R27, R27, 0x5410, R32 ;  /* 0x000054101b1b7816 */ /* 0x000fe20000000020 */
[----:B------:R-:W-:Y:S01]  /*b2d0*/  IMAD.WIDE R82, R38, 0x2, R82 ;  /* 0x0000000226527825 */ /* 0x000fe200078e0252 */
[----:B------:R-:W-:-:S02]  /*b2e0*/  PRMT R28, R28, 0x5410, R31 ;  /* 0x000054101c1c7816 */ /* 0x000fc4000000001f */
[----:B------:R-:W-:Y:S01]  /*b2f0*/  PRMT R29, R29, 0x5410, R30 ;  /* 0x000054101d1d7816 */ /* 0x000fe2000000001e */
[----:B------:R-:W-:Y:S01]  /*b300*/  IMAD.WIDE R90, R38, 0x2, R90 ;  /* 0x00000002265a7825 */ /* 0x000fe200078e025a */
[----:B------:R-:W-:Y:S02]  /*b310*/  PRMT R7, R201, 0x5410, R200 ;  /* 0x00005410c9077816 */ /* 0x000fe400000000c8 */
[----:B------:R-:W-:Y:S01]  /*b320*/  PRMT R8, R198, 0x5410, R199 ;  /* 0x00005410c6087816 */ /* 0x000fe200000000c7 */
[----:B------:R-:W-:Y:S01]  /*b330*/  IMAD.WIDE R98, R38, 0x2, R98 ;  /* 0x0000000226627825 */ /* 0x000fe200078e0262 */
        /* <DEDUP_REMOVED lines=31> */
[----:B0-----:R-:W-:Y:S01]  /*b530*/  LOP3.LUT R219, R219, 0x3f, RZ, 0xc0, !PT ;  /* 0x0000003fdbdb7812 */ /* 0x001fe200078ec0ff */
[C---:B------:R-:W-:Y:S01]  /*b540*/  IMAD.WIDE R186, R38.reuse, 0x2, R186 ;  /* 0x0000000226ba7825 */ /* 0x040fe200078e02ba */
[----:B------:R0:W-:Y:S01]  /*b550*/  STTM.x32 tmem[UR10+0x80], R4 ;  /* 0x00008004000079ed */ /* 0x0001e200082c000a */
[----:B------:R-:W1:Y:S01]  /*b560*/  FENCE.VIEW.ASYNC.T ;  /* 0x00000000000073c6 */ /* 0x000e620000000200 */
[----:B------:R-:W-:Y:S01]  /*b570*/  ISETP.GE.AND P1, PT, R219, R3, PT ;  /* 0x00000003db00720c */ /* 0x000fe20003f26270 */
[C---:B------:R-:W-:Y:S01]  /*b580*/  IMAD.WIDE R184, R38.reuse, 0x2, R184 ;  /* 0x0000000226b87825 */ /* 0x040fe200078e02b8 */
[----:B------:R-:W-:Y:S01]  /*b590*/  PRMT R54, RZ, 0x7610, R54 ;  /* 0x00007610ff367816 */ /* 0x000fe20000000036 */
[----:B-1----:R-:W-:Y:S01]  /*b5a0*/  BAR.SYNC.DEFER_BLOCKING 0x0 ;  /* 0x0000000000007b1d */ /* 0x002fe20000010000 */
[----:B------:R-:W-:Y:S01]  /*b5b0*/  PRMT R57, RZ, 0x7610, R57 ;  /* 0x00007610ff397816 */ /* 0x000fe20000000039 */
[----:B------:R-:W-:Y:S01]  /*b5c0*/  IMAD.WIDE R176, R38, 0x2, R176 ;  /* 0x0000000226b07825 */ /* 0x000fe200078e02b0 */
[----:B------:R-:W-:-:S02]  /*b5d0*/  PRMT R188, RZ, 0x7610, R188 ;  /* 0x00007610ffbc7816 */ /* 0x000fc400000000bc */
[----:B------:R-:W-:Y:S01]  /*b5e0*/  PRMT R191, RZ, 0x7610, R191 ;  /* 0x00007610ffbf7816 */ /* 0x000fe200000000bf */
[C---:B------:R-:W-:Y:S01]  /*b5f0*/  IMAD.WIDE R168, R38.reuse, 0x2, R168 ;  /* 0x0000000226a87825 */ /* 0x040fe200078e02a8 */
[----:B------:R-:W-:Y:S02]  /*b600*/  PRMT R193, RZ, 0x7610, R193 ;  /* 0x00007610ffc17816 */ /* 0x000fe400000000c1 */
[----:B------:R-:W-:Y:S01]  /*b610*/  PRMT R195, RZ, 0x7610, R195 ;  /* 0x00007610ffc37816 */ /* 0x000fe200000000c3 */
[C---:B------:R-:W-:Y:S01]  /*b620*/  IMAD.WIDE R160, R38.reuse, 0x2, R160 ;  /* 0x0000000226a07825 */ /* 0x040fe200078e02a0 */
[----:B------:R-:W-:Y:S02]  /*b630*/  PRMT R197, RZ, 0x7610, R197 ;  /* 0x00007610ffc57816 */ /* 0x000fe400000000c5 */
        /* <DEDUP_REMOVED lines=8> */
[----:B------:R-:W-:Y:S01]  /*b6c0*/  PRMT R194, RZ, 0x7610, R194 ;  /* 0x00007610ffc27816 */ /* 0x000fe200000000c2 */
[----:B------:R-:W2:Y:S01]  /*b6d0*/  @!P1 LDG.E.U16 R54, desc[UR22][R122.64] ;  /* 0x000000167a369981 */ /* 0x000ea2000c1e1500 */
[----:B------:R-:W-:Y:S01]  /*b6e0*/  PRMT R196, RZ, 0x7610, R196 ;  /* 0x00007610ffc47816 */ /* 0x000fe200000000c4 */
[C---:B------:R-:W-:Y:S01]  /*b6f0*/  IMAD.WIDE R128, R38.reuse, 0x2, R128 ;  /* 0x0000000226807825 */ /* 0x040fe200078e0280 */
[----:B------:R-:W-:Y:S01]  /*b700*/  PRMT R198, RZ, 0x7610, R198 ;  /* 0x00007610ffc67816 */ /* 0x000fe200000000c6 */
[----:B------:R-:W3:Y:S01]  /*b710*/  @!P1 LDG.E.U16 R57, desc[UR22][R114.64] ;  /* 0x0000001672399981 */ /* 0x000ee2000c1e1500 */
[----:B------:R-:W-:Y:S01]  /*b720*/  PRMT R200, RZ, 0x7610, R200 ;  /* 0x00007610ffc87816 */ /* 0x000fe200000000c8 */
[C---:B------:R-:W-:Y:S01]  /*b730*/  IMAD.WIDE R120, R38.reuse, 0x2, R120 ;  /* 0x0000000226787825 */ /* 0x040fe200078e0278 */
[----:B------:R-:W-:Y:S01]  /*b740*/  PRMT R56, RZ, 0x7610, R56 ;  /* 0x00007610ff387816 */ /* 0x000fe20000000038 */
[----:B------:R-:W4:Y:S01]  /*b750*/  @!P1 LDG.E.U16 R188, desc[UR22][R106.64] ;  /* 0x000000166abc9981 */ /* 0x000f22000c1e1500 */
[----:B------:R-:W-:Y:S01]  /*b760*/  PRMT R63, RZ, 0x7610, R63 ;  /* 0x00007610ff3f7816 */ /* 0x000fe2000000003f */
[C---:B------:R-:W-:Y:S01]  /*b770*/  IMAD.WIDE R112, R38.reuse, 0x2, R112 ;  /* 0x0000000226707825 */ /* 0x040fe200078e0270 */
[----:B------:R-:W-:Y:S01]  /*b780*/  PRMT R190, RZ, 0x7610, R190 ;  /* 0x00007610ffbe7816 */ /* 0x000fe200000000be */
[----:B------:R-:W4:Y:S02]  /*b790*/  @!P1 LDG.E.U16 R191, desc[UR22][R98.64] ;  /* 0x0000001662bf9981 */ /* 0x000f24000c1e1500 */
[----:B------:R-:W-:-:S02]  /*b7a0*/  IMAD.WIDE R104, R38, 0x2, R104 ;  /* 0x0000000226687825 */ /* 0x000fc400078e0268 */
[----:B------:R-:W4:Y:S02]  /*b7b0*/  @!P1 LDG.E.U16 R193, desc[UR22][R90.64] ;  /* 0x000000165ac19981 */ /* 0x000f24000c1e1500 */
[C---:B------:R-:W-:Y:S02]  /*b7c0*/  IMAD.WIDE R96, R38.reuse, 0x2, R96 ;  /* 0x0000000226607825 */ /* 0x040fe400078e0260 */
[----:B------:R-:W4:Y:S02]  /*b7d0*/  @!P1 LDG.E.U16 R195, desc[UR22][R82.64] ;  /* 0x0000001652c39981 */ /* 0x000f24000c1e1500 */
[C---:B------:R-:W-:Y:S02]  /*b7e0*/  IMAD.WIDE R88, R38.reuse, 0x2, R88 ;  /* 0x0000000226587825 */ /* 0x040fe400078e0258 */
        /* <DEDUP_REMOVED lines=8> */
[----:B------:R-:W4:Y:S01]  /*b870*/  @!P1 LDG.E.U16 R189, desc[UR22][R104.64] ;  /* 0x0000001668bd9981 */ /* 0x000f22000c1e1500 */
[----:B0-----:R-:W-:Y:S01]  /*b880*/  PRMT R4, RZ, 0x7610, R4 ;  /* 0x00007610ff047816 */ /* 0x001fe20000000004 */
[C---:B------:R-:W-:Y:S01]  /*b890*/  IMAD.WIDE R174, R38.reuse, 0x2, R174 ;  /* 0x0000000226ae7825 */ /* 0x040fe200078e02ae */
[----:B------:R-:W-:Y:S01]  /*b8a0*/  PRMT R8, RZ, 0x7610, R8 ;  /* 0x00007610ff087816 */ /* 0x000fe20000000008 */
[----:B------:R-:W4:Y:S01]  /*b8b0*/  @!P1 LDG.E.U16 R192, desc[UR22][R96.64] ;  /* 0x0000001660c09981 */ /* 0x000f22000c1e1500 */
[----:B------:R-:W-:Y:S01]  /*b8c0*/  PRMT R12, RZ, 0x7610, R12 ;  /* 0x00007610ff0c7816 */ /* 0x000fe2000000000c */
        /* <DEDUP_REMOVED lines=88> */
[----:B------:R-:W-:Y:S01]  /*be50*/  PRMT R207, RZ, 0x7610, R207 ;  /* 0x00007610ffcf7816 */ /* 0x000fe200000000cf */
[C---:B------:R-:W-:Y:S02]  /*be60*/  IMAD.WIDE R172, R38.reuse, 0x2, R172 ;  /* 0x0000000226ac7825 */ /* 0x040fe400078e02ac */
[----:B------:R-:W4:Y:S01]  /*be70*/  @!P1 LDG.E.U16 R34, desc[UR22][R126.64] ;  /* 0x000000167e229981 */ /* 0x000f22000c1e1500 */
[----:B------:R-:W-:Y:S01]  /*be80*/  PRMT R208, RZ, 0x7610, R208 ;  /* 0x00007610ffd07816 */ /* 0x000fe200000000d0 */
[C---:B------:R-:W-:Y:S02]  /*be90*/  IMAD.WIDE R180, R38.reuse, 0x2, R180 ;  /* 0x0000000226b47825 */ /* 0x040fe400078e02b4 */
[----:B------:R-:W4:Y:S01]  /*bea0*/  @!P1 LDG.E.U16 R56, desc[UR22][R118.64] ;  /* 0x0000001676389981 */ /* 0x000f22000c1e1500 */
[----:B------:R-:W-:Y:S01]  /*beb0*/  PRMT R210, RZ, 0x7610, R210 ;  /* 0x00007610ffd27816 */ /* 0x000fe200000000d2 */
[----:B------:R-:W-:Y:S01]  /*bec0*/  IMAD.WIDE R58, R38, 0x2, R58 ;  /* 0x00000002263a7825 */ /* 0x000fe200078e023a */
[----:B------:R-:W-:Y:S01]  /*bed0*/  PRMT R211, RZ, 0x7610, R211 ;  /* 0x00007610ffd37816 */ /* 0x000fe200000000d3 */
[----:B------:R-:W4:Y:S01]  /*bee0*/  @!P1 LDG.E.U16 R63, desc[UR22][R110.64] ;  /* 0x000000166e3f9981 */ /* 0x000f22000c1e1500 */
[----:B------:R-:W-:-:S02]  /*bef0*/  PRMT R213, RZ, 0x7610, R213 ;  /* 0x00007610ffd57816 */ /* 0x000fc400000000d5 */
[----:B------:R-:W-:Y:S01]  /*bf00*/  PRMT R214, RZ, 0x7610, R214 ;  /* 0x00007610ffd67816 */ /* 0x000fe200000000d6 */
[----:B------:R-:W4:Y:S01]  /*bf10*/  @!P1 LDG.E.U16 R190, desc[UR22][R102.64] ;  /* 0x0000001666be9981 */ /* 0x000f22000c1e1500 */
[----:B------:R-:W-:Y:S02]  /*bf20*/  PRMT R216, RZ, 0x7610, R216 ;  /* 0x00007610ffd87816 */ /* 0x000fe400000000d8 */
[----:B------:R-:W-:Y:S01]  /*bf30*/  PRMT R217, RZ, 0x7610, R217 ;  /* 0x00007610ffd97816 */ /* 0x000fe200000000d9 */
[----:B------:R-:W4:Y:S04]  /*bf40*/  @!P1 LDG.E.U16 R201, desc[UR22][R94.64] ;  /* 0x000000165ec99981 */ /* 0x000f28000c1e1500 */
        /* <DEDUP_REMOVED lines=19> */
[----:B------:R-:W4:Y:S01]  /*c080*/  @!P1 LDG.E.U16 R217, desc[UR22][R58.64] ;  /* 0x000000163ad99981 */ /* 0x000f22000c1e1500 */
[----:B------:R-:W-:Y:S01]  /*c090*/  BAR.SYNC.DEFER_BLOCKING 0x0 ;  /* 0x0000000000007b1d */ /* 0x000fe20000010000 */
[----:B------:R-:W-:-:S02]  /*c0a0*/  LOP3.LUT R220, R36, 0x20, RZ, 0x3c, !PT ;  /* 0x0000002024dc7812 */ /* 0x000fc400078e3cff */
[----:B------:R-:W-:-:S03]  /*c0b0*/  LOP3.LUT R219, R36, 0x40, RZ, 0x3c, !PT ;  /* 0x0000004024db7812 */ /* 0x000fc600078e3cff */
[----:B--2---:R0:W-:Y:S04]  /*c0c0*/  STS.U16 [R36+UR9+0x6000], R54 ;  /* 0x0060003624007988 */ /* 0x0041e80008000409 */
[----:B---3--:R0:W-:Y:S04]  /*c0d0*/  STS.U16 [R36+UR9+0x6400], R57 ;  /* 0x0064003924007988 */ /* 0x0081e80008000409 */
[----:B----4-:R0:W-:Y:S04]  /*c0e0*/  STS.U16 [R36+UR9+0x6800], R188 ;  /* 0x006800bc24007988 */ /* 0x0101e80008000409 */
[----:B------:R0:W-:Y:S04]  /*c0f0*/  STS.U16 [R36+UR9+0x6c00], R191 ;  /* 0x006c00bf24007988 */ /* 0x0001e80008000409 */
        /* <DEDUP_REMOVED lines=59> */
[----:B------:R0:W-:Y:S01]  /*c4b0*/  STS.U16 [R37+UR9+0x7f00], R217 ;  /* 0x007f00d925007988 */ /* 0x0001e20008000409 */
[----:B------:R1:W-:Y:S06]  /*c4c0*/  MEMBAR.ALL.CTA ;  /* 0x0000000000007992 */ /* 0x0003ec0000008000 */
[----:B-1----:R-:W1:Y:S01]  /*c4d0*/  FENCE.VIEW.ASYNC.S ;  /* 0x00000000000073c6 */ /* 0x002e620000000000 */
[----:B------:R-:W-:-:S04]  /*c4e0*/  ULEA UR11, UR20, UR9, 0x3 ;  /* 0x00000009140b7291 */ /* 0x000fc8000f8e18ff */
[----:B------:R-:W-:Y:S01]  /*c4f0*/  UIADD3 UR11, UPT, UPT, UR11, 0x8000, URZ ;  /* 0x000080000b0b7890 */ /* 0x000fe2000fffe0ff */
[----:B-1----:R-:W-:Y:S06]  /*c500*/  BAR.SYNC.DEFER_BLOCKING 0x0 ;  /* 0x0000000000007b1d */ /* 0x002fec0000010000 */
[----:B0-----:R-:W-:Y:S05]  /*c510*/  @P0 BRA `(.L_x_10) ;  /* 0x0000000000580947 */ /* 0x001fea0003800000 */
[----:B------:R-:W-:Y:S02]  /*c520*/  UIADD3 UR21, UPT, UPT, UR8, 0x88, URZ ;  /* 0x0000008808157890 */ /* 0x000fe4000fffe0ff */
[----:B------:R-:W-:Y:S02]  /*c530*/  UIADD3 UR30, UPT, UPT, UR8, 0x90, URZ ;  /* 0x00000090081e7890 */ /* 0x000fe4000fffe0ff */
[----:B------:R-:W-:Y:S01]  /*c540*/  UIADD3 UR31, UPT, UPT, UR8, 0x98, URZ ;  /* 0x00000098081f7890 */ /* 0x000fe2000fffe0ff */
[----:B------:R-:W-:Y:S01]  /*c550*/  UMOV UR16, 0x0 ;  /* 0x0000000000107882 */ /* 0x000fe20000000000 */
[----:B------:R-:W-:Y:S01]  /*c560*/  UMOV UR17, 0x8200010 ;  /* 0x0820001000117882 */ /* 0x000fe20000000000 */
[----:B------:R-:W-:Y:S01]  /*c570*/  UMOV UR12, UR19 ;  /* 0x00000013000c7c82 */ /* 0x000fe20008000000 */
[----:B------:R-:W-:Y:S01]  /*c580*/  UMOV UR13, 0x40004040 ;  /* 0x40004040000d7882 */ /* 0x000fe20000000000 */
[----:B------:R-:W-:Y:S01]  /*c590*/  UMOV UR28, 0x0 ;  /* 0x00000000001c7882 */ /* 0x000fe20000000000 */
[----:B------:R-:W-:Y:S01]  /*c5a0*/  UMOV UR29, 0x8200010 ;  /* 0x08200010001d7882 */ /* 0x000fe20000000000 */
[----:B------:R-:W-:Y:S01]  /*c5b0*/  UMOV UR32, 0x0 ;  /* 0x0000000000207882 */ /* 0x000fe20000000000 */
[----:B------:R-:W-:Y:S01]  /*c5c0*/  UMOV UR33, 0x8200010 ;  /* 0x0820001000217882 */ /* 0x000fe20000000000 */
[----:B------:R-:W-:Y:S01]  /*c5d0*/  UMOV UR6, UR11 ;  /* 0x0000000b00067c82 */ /* 0x000fe20008000000 */
[----:B------:R-:W-:Y:S01]  /*c5e0*/  UMOV UR7, URZ ;  /* 0x000000ff00077c82 */ /* 0x000fe20008000000 */
[----:B------:R0:W-:Y:S01]  /*c5f0*/  UTCHMMA tmem[UR18], gdesc[UR12], tmem[UR8], tmem[UR16], idesc[UR17], UPT ;  /* 0x00ff100c120079ea */ /* 0x0001e2000b800008 */
        /* <DEDUP_REMOVED lines=8> */
.L_x_10:
[----:B------:R-:W2:Y:S01]  /*c680*/  LDL R6, [R1+0x6c] ;  /* 0x00006c0001067983 */ /* 0x000ea20000100800 */
[----:B------:R-:W-:Y:S01]  /*c690*/  UIADD3 UR20, UPT, UPT, UR20, 0x1, URZ ;  /* 0x0000000114147890 */ /* 0x000fe2000fffe0ff */
[----:B------:R-:W-:Y:S01]  /*c6a0*/  IMAD.MOV.U32 R4, RZ, RZ, R52 ;  /* 0x000000ffff047224 */ /* 0x000fe200078e0034 */
[----:B------:R-:W-:Y:S01]  /*c6b0*/  UIADD3 UR5, UPT, UPT, UR5, -0x1, URZ ;  /* 0xffffffff05057890 */ /* 0x000fe2000fffe0ff */
[----:B------:R-:W-:Y:S01]  /*c6c0*/  IMAD.MOV.U32 R5, RZ, RZ, R53 ;  /* 0x000000ffff057224 */ /* 0x000fe200078e0035 */
[----:B------:R-:W-:Y:S01]  /*c6d0*/  UISETP.GT.AND UP1, UPT, UR20, 0x1, UPT ;  /* 0x000000011400788c */ /* 0x000fe2000bf24270 */
[----:B------:R-:W-:-:S03]  /*c6e0*/  VIADD R3, R3, 0xffffffc0 ;  /* 0xffffffc003037836 */ /* 0x000fc60000000000 */
[----:B0-----:R-:W-:Y:S02]  /*c6f0*/  USEL UR6, URZ, 0x1, !UP1 ;  /* 0x00000001ff067887 */ /* 0x001fe4000c800000 */
[----:B------:R-:W-:Y:S02]  /*c700*/  USEL UR20, UR20, URZ, !UP1 ;  /* 0x000000ff14147287 */ /* 0x000fe4000c800000 */
[----:B------:R-:W-:Y:S02]  /*c710*/  UISETP.NE.U32.AND UP1, UPT, UR5, URZ, UPT ;  /* 0x000000ff0500728c */ /* 0x000fe4000bf25070 */
[----:B------:R-:W-:-:S03]  /*c720*/  ULOP3.LUT UR7, UR4, UR6, URZ, 0x3c, !UPT ;  /* 0x0000000604077292 */ /* 0x000fc6000f8e3cff */
[----:B------:R-:W-:-:S04]  /*c730*/  UMOV UR6, UR4 ;  /* 0x0000000400067c82 */ /* 0x000fc80008000000 */
[----:B------:R-:W-:Y:S01]  /*c740*/  UMOV UR4, UR7 ;  /* 0x0000000700047c82 */ /* 0x000fe20008000000 */
[----:B--2---:R-:W-:-:S04]  /*c750*/  IMAD.WIDE R4, R6, 0x2, R4 ;  /* 0x0000000206047825 */ /* 0x004fc800078e0204 */
[----:B------:R-:W-:Y:S02]  /*c760*/  IMAD.MOV.U32 R52, RZ, RZ, R4 ;  /* 0x000000ffff347224 */ /* 0x000fe400078e0004 */
[----:B------:R-:W-:Y:S01]  /*c770*/  IMAD.MOV.U32 R53, RZ, RZ, R5 ;  /* 0x000000ffff357224 */ /* 0x000fe200078e0005 */
[----:B------:R-:W-:Y:S06]  /*c780*/  BRA.U UP1, `(.L_x_11) ;  /* 0xffffffcd01a47547 */ /* 0x000fec000b83ffff */
.L_x_8:
[----:B------:R-:W2:Y:S01]  /*c790*/  LDL.LU R4, [R1+0x74] ;  /* 0x0000740001047983 */ /* 0x000ea20000300800 */
[----:B0-----:R-:W0:Y:S01]  /*c7a0*/  LDCU UR4, c[0x0][0x3b8] ;  /* 0x00007700ff0477ac */ /* 0x001e220008000800 */
[----:B------:R-:W1:Y:S01]  /*c7b0*/  LDCU UR5, c[0x0][0x3b4] ;  /* 0x00007680ff0577ac */ /* 0x000e620008000800 */
[----:B------:R-:W3:Y:S01]  /*c7c0*/  LDCU.128 UR12, c[0x0][0x390] ;  /* 0x00007200ff0c77ac */ /* 0x000ee20008000c00 */
[----:B0-----:R-:W-:Y:S01]  /*c7d0*/  IMAD R132, R0, UR4, RZ ;  /* 0x0000000400847c24 */ /* 0x001fe2000f8e02ff */
[----:B--2---:R-:W-:-:S13]  /*c7e0*/  ISETP.GE.AND P0, PT, R4, 0x40, PT ;  /* 0x000000400400780c */ /* 0x004fda0003f06270 */
[----:B-1-3--:R-:W-:Y:S05]  /*c7f0*/  @!P0 BRA `(.L_x_12) ;  /* 0x0000000000108947 */ /* 0x00afea0003800000 */
[----:B------:R-:W-:-:S06]  /*c800*/  USHF.L.U32 UR6, UR6, 0x1f, URZ ;  /* 0x0000001f06067899 */ /* 0x000fcc00080006ff */
[----:B------:R-:W-:-:S04]  /*c810*/  IMAD.U32 R2, RZ, RZ, UR6 ;  /* 0x00000006ff027e24 */ /* 0x000fc8000f8e00ff */
[----:B------:R-:W0:Y:S02]  /*c820*/  SYNCS.PHASECHK.TRANS64.TRYWAIT P0, [UR11], R2 ;  /* 0x00000002ff0075a7 */ /* 0x000e24000800110b */
[----:B0-----:R-:W-:Y:S05]  /*c830*/  @!P0 BRA `(.L_x_13) ;  /* 0x00000040009c8947 */ /* 0x001fea0003800000 */
.L_x_12:
[----:B------:R-:W2:Y:S01]  /*c840*/  LDL.LU R3, [R1+0x70] ;  /* 0x0000700001037983 */ /* 0x000ea20000300800 */
[----:B------:R-:W-:Y:S01]  /*c850*/  VIADD R133, R132, UR4 ;  /* 0x0000000484857c36 */ /* 0x000fe20008000000 */
[----:B------:R-:W0:Y:S01]  /*c860*/  LDCU UR6, c[0x0][0x39c] ;  /* 0x00007380ff0677ac */ /* 0x000e220008000800 */
[C---:B------:R-:W-:Y:S01]  /*c870*/  VIADD R137, R0.reuse, 0x3 ;  /* 0x0000000300897836 */ /* 0x040fe20000000000 */
[----:B------:R-:W-:Y:S01]  /*c880*/  BAR.SYNC.DEFER_BLOCKING 0x0 ;  /* 0x0000000000007b1d */ /* 0x000fe20000010000 */
[----:B------:R-:W-:Y:S02]  /*c890*/  VIADD R134, R133, UR4 ;  /* 0x0000000485867c36 */ /* 0x000fe40008000000 */
[----:B------:R-:W-:Y:S02]  /*c8a0*/  VIADD R138, R0, 0x2 ;  /* 0x00000002008a7836 */ /* 0x000fe40000000000 */
[----:B------:R-:W-:Y:S01]  /*c8b0*/  VIADD R135, R134, UR4 ;  /* 0x0000000486877c36 */ /* 0x000fe20008000000 */
[----:B------:R-:W1:Y:S01]  /*c8c0*/  LDCU UR7, c[0x0][0x39c] ;  /* 0x00007380ff0777ac */ /* 0x000e620008000800 */
[----:B------:R-:W-:-:S02]  /*c8d0*/  VIADD R2, R0, 0x1 ;  /* 0x0000000100027836 */ /* 0x000fc40000000000 */
[----:B------:R-:W-:Y:S02]  /*c8e0*/  VIADD R136, R135, UR4 ;  /* 0x0000000487887c36 */ /* 0x000fe40008000000 */
[C---:B------:R-:W-:Y:S02]  /*c8f0*/  VIADD R170, R0.reuse, 0x4 ;  /* 0x0000000400aa7836 */ /* 0x040fe40000000000 */
[----:B------:R-:W-:Y:S01]  /*c900*/  VIADD R169, R0, 0x5 ;  /* 0x0000000500a97836 */ /* 0x000fe20000000000 */
[----:B------:R-:W3:Y:S02]  /*c910*/  @!P2 SYNCS.CCTL.IV [UR9+0x8000] ;  /* 0x00800000ff00a9b1 */ /* 0x000ee40008000009 */
[----:B---3--:R-:W-:Y:S06]  /*c920*/  BAR.SYNC.DEFER_BLOCKING 0x0 ;  /* 0x0000000000007b1d */ /* 0x008fec0000010000 */
[----:B------:R-:W3:Y:S01]  /*c930*/  LDTM.x128 R4, tmem[UR10] ;  /* 0x0000000a000479ee */ /* 0x000ee200083c0000 */
[----:B------:R-:W4:Y:S01]  /*c940*/  @!P2 SYNCS.CCTL.IV [UR9+0x8008] ;  /* 0x00800800ff00a9b1 */ /* 0x000f220008000009 */
[----:B------:R-:W-:Y:S01]  /*c950*/  NOP ;  /* 0x0000000000007918 */ /* 0x000fe20000000000 */
[----:B------:R-:W5:Y:S01]  /*c960*/  LDCU UR9, c[0x0][0x39c] ;  /* 0x00007380ff0977ac */ /* 0x000f620008000800 */
[----:B---3--:R-:W-:-:S02]  /*c970*/  F2FP.F16.F32.PACK_AB R168, R5, R4 ;  /* 0x0000000405a8723e */ /* 0x008fc400000000ff */
[----:B------:R-:W-:Y:S01]  /*c980*/  F2FP.F16.F32.PACK_AB R6, R7, R6 ;  /* 0x000000060706723e */ /* 0x000fe200000000ff */
[----:B------:R-:W-:Y:S01]  /*c990*/  VIADD R7, R0, 0x7 ;  /* 0x0000000700077836 */ /* 0x000fe20000000000 */
[----:B------:R-:W-:Y:S02]  /*c9a0*/  F2FP.F16.F32.PACK_AB R8, R9, R8 ;  /* 0x000000080908723e */ /* 0x000fe400000000ff */
[----:B------:R-:W-:Y:S02]  /*c9b0*/  PRMT R9, R6, 0x7632, R9 ;  /* 0x0000763206097816 */ /* 0x000fe40000000009 */
[----:B------:R-:W-:Y:S02]  /*c9c0*/  F2FP.F16.F32.PACK_AB R10, R11, R10 ;  /* 0x0000000a0b0a723e */ /* 0x000fe400000000ff */
[----:B------:R-:W-:Y:S02]  /*c9d0*/  F2FP.F16.F32.PACK_AB R12, R13, R12 ;  /* 0x0000000c0d0c723e */ /* 0x000fe400000000ff */
[----:B------:R-:W-:-:S02]  /*c9e0*/  F2FP.F16.F32.PACK_AB R14, R15, R14 ;  /* 0x0000000e0f0e723e */ /* 0x000fc400000000ff */
[----:B------:R-:W-:Y:S01]  /*c9f0*/  F2FP.F16.F32.PACK_AB R16, R17, R16 ;  /* 0x000000101110723e */ /* 0x000fe200000000ff */
[----:B------:R-:W-:Y:S01]  /*ca00*/  VIADD R17, R0, 0x7e ;  /* 0x0000007e00117836 */ /* 0x000fe20000000000 */
[----:B------:R-:W-:Y:S02]  /*ca10*/  F2FP.F16.F32.PACK_AB R18, R19, R18 ;  /* 0x000000121312723e */ /* 0x000fe400000000ff */
[----:B------:R-:W-:Y:S02]  /*ca20*/  F2FP.F16.F32.PACK_AB R20, R21, R20 ;  /* 0x000000141514723e */ /* 0x000fe400000000ff */
[----:B------:R-:W-:Y:S02]  /*ca30*/  F2FP.F16.F32.PACK_AB R22, R23, R22 ;  /* 0x000000161716723e */ /* 0x000fe400000000ff */
[----:B------:R-:W-:Y:S02]  /*ca40*/  F2FP.F16.F32.PACK_AB R24, R25, R24 ;  /* 0x000000181918723e */ /* 0x000fe400000000ff */
[----:B------:R-:W-:-:S02]  /*ca50*/  F2FP.F16.F32.PACK_AB R26, R27, R26 ;  /* 0x0000001a1b1a723e */ /* 0x000fc400000000ff */
[----:B------:R-:W-:Y:S02]  /*ca60*/  F2FP.F16.F32.PACK_AB R28, R29, R28 ;  /* 0x0000001c1d1c723e */ /* 0x000fe400000000ff */
        /* <DEDUP_REMOVED lines=51> */
[C---:B--2---:R-:W-:Y:S01]  /*cda0*/  ISETP.GE.AND P0, PT, R3.reuse, UR14, PT ;  /* 0x0000000e03007c0c */ /* 0x044fe2000bf06270 */
[----:B------:R-:W-:Y:S01]  /*cdb0*/  IMAD R3, R3, UR5, RZ ;  /* 0x0000000503037c24 */ /* 0x000fe2000f8e02ff */
[----:B------:R-:W2:Y:S02]  /*cdc0*/  LDCU UR5, c[0x0][0x39c] ;  /* 0x00007380ff0577ac */ /* 0x000ea40008000800 */
[----:B------:R-:W-:Y:S01]  /*cdd0*/  ISETP.LT.AND P4, PT, R137, UR15, !P0 ;  /* 0x0000000f89007c0c */ /* 0x000fe2000c781270 */
[----:B------:R-:W-:Y:S01]  /*cde0*/  VIADD R137, R136, UR4 ;  /* 0x0000000488897c36 */ /* 0x000fe20008000000 */
[----:B------:R-:W-:-:S02]  /*cdf0*/  ISETP.LT.AND P1, PT, R138, UR15, !P0 ;  /* 0x0000000f8a007c0c */ /* 0x000fc4000c721270 */
[----:B------:R-:W-:Y:S01]  /*ce00*/  ISETP.LT.AND P3, PT, R2, UR15, !P0 ;  /* 0x0000000f02007c0c */ /* 0x000fe2000c761270 */
[----:B------:R-:W-:Y:S01]  /*ce10*/  VIADD R138, R137, UR4 ;  /* 0x00000004898a7c36 */ /* 0x000fe20008000000 */
[----:B------:R-:W-:-:S03]  /*ce20*/  LEA R2, P5, R3, UR12, 0x1 ;  /* 0x0000000c03027c11 */ /* 0x000fc6000f8a08ff */
[----:B------:R-:W-:Y:S01]  /*ce30*/  VIADD R4, R138, UR4 ;  /* 0x000000048a047c36 */ /* 0x000fe20008000000 */
[----:B------:R-:W-:Y:S02]  /*ce40*/  LEA.HI.X.SX32 R3, R3, UR13, 0x1, P5 ;  /* 0x0000000d03037c11 */ /* 0x000fe4000a8f0eff */
[-C--:B------:R-:W-:Y:S01]  /*ce50*/  LEA R144, P5, R132, R2.reuse, 0x1 ;  /* 0x0000000284907211 */ /* 0x080fe200078a08ff */
[----:B------:R-:W-:Y:S01]  /*ce60*/  VIADD R5, R4, UR4 ;  /* 0x0000000404057c36 */ /* 0x000fe20008000000 */
[-C--:B------:R-:W-:Y:S02]  /*ce70*/  LEA R146, P6, R133, R2.reuse, 0x1 ;  /* 0x0000000285927211 */ /* 0x080fe400078c08ff */
[-C--:B------:R-:W-:Y:S01]  /*ce80*/  LEA.HI.X.SX32 R145, R132, R3.reuse, 0x1, P5 ;  /* 0x0000000384917211 */ /* 0x080fe200028f0eff */
[----:B------:R-:W-:Y:S01]  /*ce90*/  VIADD R132, R5, UR4 ;  /* 0x0000000405847c36 */ /* 0x000fe20008000000 */
[----:B------:R-:W-:Y:S02]  /*cea0*/  LEA.HI.X.SX32 R147, R133, R3, 0x1, P6 ;  /* 0x0000000385937211 */ /* 0x000fe400030f0eff */
[-C--:B------:R-:W-:Y:S01]  /*ceb0*/  LEA R148, P5, R134, R2.reuse, 0x1 ;  /* 0x0000000286947211 */ /* 0x080fe200078a08ff */
[----:B------:R-:W-:Y:S01]  /*cec0*/  VIADD R133, R132, UR4 ;  /* 0x0000000484857c36 */ /* 0x000fe20008000000 */
[----:B------:R-:W-:-:S02]  /*ced0*/  LEA R154, P2, R137, R2, 0x1 ;  /* 0x00000002899a7211 */ /* 0x000fc400078408ff */
[-C--:B------:R-:W-:Y:S02]  /*cee0*/  LEA R150, P6, R135, R2.reuse, 0x1 ;  /* 0x0000000287967211 */ /* 0x080fe400078c08ff */
[-C--:B------:R-:W-:Y:S01]  /*cef0*/  LEA.HI.X.SX32 R149, R134, R3.reuse, 0x1, P5 ;  /* 0x0000000386957211 */ /* 0x080fe200028f0eff */
[----:B------:R-:W-:Y:S01]  /*cf00*/  VIADD R134, R133, UR4 ;  /* 0x0000000485867c36 */ /* 0x000fe20008000000 */
[-C--:B------:R-:W-:Y:S02]  /*cf10*/  LEA R152, P5, R136, R2.reuse, 0x1 ;  /* 0x0000000288987211 */ /* 0x080fe400078a08ff */
[-C--:B------:R-:W-:Y:S02]  /*cf20*/  LEA.HI.X.SX32 R155, R137, R3.reuse, 0x1, P2 ;  /* 0x00000003899b7211 */ /* 0x080fe400010f0eff */
[----:B------:R-:W-:Y:S01]  /*cf30*/  LEA.HI.X.SX32 R151, R135, R3, 0x1, P6 ;  /* 0x0000000387977211 */ /* 0x000fe200030f0eff */
[----:B------:R-:W-:Y:S01]  /*cf40*/  VIADD R135, R134, UR4 ;  /* 0x0000000486877c36 */ /* 0x000fe20008000000 */
[----:B------:R-:W-:-:S02]  /*cf50*/  LEA R158, P2, R4, R2, 0x1 ;  /* 0x00000002049e7211 */ /* 0x000fc400078408ff */
[-C--:B------:R-:W-:Y:S02]  /*cf60*/  LEA R156, P6, R138, R2.reuse, 0x1 ;  /* 0x000000028a9c7211 */ /* 0x080fe400078c08ff */
[-C--:B------:R-:W-:Y:S02]  /*cf70*/  LEA.HI.X.SX32 R153, R136, R3.reuse, 0x1, P5 ;  /* 0x0000000388997211 */ /* 0x080fe400028f0eff */
[-C--:B------:R-:W-:Y:S02]  /*cf80*/  LEA R160, P5, R5, R2.reuse, 0x1 ;  /* 0x0000000205a07211 */ /* 0x080fe400078a08ff */
[-C--:B------:R-:W-:Y:S01]  /*cf90*/  LEA.HI.X.SX32 R159, R4, R3.reuse, 0x1, P2 ;  /* 0x00000003049f7211 */ /* 0x080fe200010f0eff */
[----:B------:R-:W-:Y:S01]  /*cfa0*/  VIADD R4, R135, UR4 ;  /* 0x0000000487047c36 */ /* 0x000fe20008000000 */
[----:B------:R-:W-:Y:S02]  /*cfb0*/  LEA.HI.X.SX32 R157, R138, R3, 0x1, P6 ;  /* 0x000000038a9d7211 */ /* 0x000fe400030f0eff */
[----:B------:R-:W-:-:S02]  /*cfc0*/  LEA R162, P6, R132, R2, 0x1 ;  /* 0x0000000284a27211 */ /* 0x000fc400078c08ff */
[-C--:B------:R-:W-:Y:S01]  /*cfd0*/  LEA.HI.X.SX32 R161, R5, R3.reuse, 0x1, P5 ;  /* 0x0000000305a17211 */ /* 0x080fe200028f0eff */
[----:B------:R-:W-:Y:S01]  /*cfe0*/  VIADD R5, R4, UR4 ;  /* 0x0000000404057c36 */ /* 0x000fe20008000000 */
[-C--:B------:R-:W-:Y:S02]  /*cff0*/  LEA R164, P2, R133, R2.reuse, 0x1 ;  /* 0x0000000285a47211 */ /* 0x080fe400078408ff */
[-C--:B------:R-:W-:Y:S02]  /*d000*/  LEA.HI.X.SX32 R163, R132, R3.reuse, 0x1, P6 ;  /* 0x0000000384a37211 */ /* 0x080fe400030f0eff */
[-C--:B------:R-:W-:Y:S02]  /*d010*/  LEA R142, P6, R135, R2.reuse, 0x1 ;  /* 0x00000002878e7211 */ /* 0x080fe400078c08ff */
[----:B------:R-:W-:Y:S02]  /*d020*/  LEA R140, P5, R134, R2, 0x1 ;  /* 0x00000002868c7211 */ /* 0x000fe400078a08ff */
[-C--:B------:R-:W-:Y:S01]  /*d030*/  LEA.HI.X.SX32 R165, R133, R3.reuse, 0x1, P2 ;  /* 0x0000000385a57211 */ /* 0x080fe200010f0eff */
[----:B------:R-:W-:Y:S01]  /*d040*/  VIADD R133, R5, UR4 ;  /* 0x0000000405857c36 */ /* 0x000fe20008000000 */
[----:B------:R-:W-:-:S02]  /*d050*/  LEA.HI.X.SX32 R143, R135, R3, 0x1, P6 ;  /* 0x00000003878f7211 */ /* 0x000fc400030f0eff */
[-C--:B------:R-:W-:Y:S01]  /*d060*/  LEA.HI.X.SX32 R141, R134, R3.reuse, 0x1, P5 ;  /* 0x00000003868d7211 */ /* 0x080fe200028f0eff */
[----:B------:R-:W-:Y:S01]  /*d070*/  VIADD R166, R133, UR4 ;  /* 0x0000000485a67c36 */ /* 0x000fe20008000000 */
[CC--:B------:R-:W-:Y:S02]  /*d080*/  LEA R136, P6, R5.reuse, R2.reuse, 0x1 ;  /* 0x0000000205887211 */ /* 0x0c0fe400078c08ff */
[----:B------:R-:W-:Y:S01]  /*d090*/  LEA R138, P5, R4, R2, 0x1 ;  /* 0x00000002048a7211 */ /* 0x000fe200078a08ff */
[----:B------:R-:W-:Y:S01]  /*d0a0*/  VIADD R167, R166, UR4 ;  /* 0x00000004a6a77c36 */ /* 0x000fe20008000000 */
[----:B------:R-:W-:Y:S02]  /*d0b0*/  ISETP.LT.AND P2, PT, R0, UR15, !P0 ;  /* 0x0000000f00007c0c */ /* 0x000fe4000c741270 */
[-C--:B------:R-:W-:Y:S02]  /*d0c0*/  LEA.HI.X.SX32 R137, R5, R3.reuse, 0x1, P6 ;  /* 0x0000000305897211 */ /* 0x080fe400030f0eff */
[----:B------:R-:W-:-:S02]  /*d0d0*/  LEA.HI.X.SX32 R139, R4, R3, 0x1, P5 ;  /* 0x00000003048b7211 */ /* 0x000fc400028f0eff */
[CC--:B------:R-:W-:Y:S02]  /*d0e0*/  LEA R134, P6, R133.reuse, R2.reuse, 0x1 ;  /* 0x0000000285867211 */ /* 0x0c0fe400078c08ff */
[CC--:B------:R-:W-:Y:S02]  /*d0f0*/  LEA R132, P5, R166.reuse, R2.reuse, 0x1 ;  /* 0x00000002a6847211 */ /* 0x0c0fe400078a08ff */
[-C--:B------:R-:W-:Y:S02]  /*d100*/  LEA.HI.X.SX32 R135, R133, R3.reuse, 0x1, P6 ;  /* 0x0000000385877211 */ /* 0x080fe400030f0eff */
[----:B------:R-:W-:Y:S01]  /*d110*/  LEA.HI.X.SX32 R133, R166, R3, 0x1, P5 ;  /* 0x00000003a6857211 */ /* 0x000fe200028f0eff */
[----:B------:R-:W-:Y:S01]  /*d120*/  VIADD R166, R0, 0x6 ;  /* 0x0000000600a67836 */ /* 0x000fe20000000000 */
[----:B------:R3:W-:Y:S01]  /*d130*/  @P2 STG.E.U16 desc[UR22][R144.64], R168 ;  /* 0x000000a890002986 */ /* 0x0007e2000c101516 */
[----:B------:R-:W-:Y:S02]  /*d140*/  ISETP.LT.AND P5, PT, R170, UR15, !P0 ;  /* 0x0000000faa007c0c */ /* 0x000fe4000c7a1270 */
[----:B------:R-:W-:-:S02]  /*d150*/  LEA R4, P6, R167, R2, 0x1 ;  /* 0x00000002a7047211 */ /* 0x000fc400078c08ff */
[----:B------:R-:W-:Y:S02]  /*d160*/  ISETP.LT.AND P2, PT, R166, UR15, !P0 ;  /* 0x0000000fa6007c0c */ /* 0x000fe4000c741270 */
[----:B------:R-:W-:Y:S01]  /*d170*/  PRMT R166, R6, 0x7610, R166 ;  /* 0x0000761006a67816 */ /* 0x000fe200000000a6 */
[----:B------:R-:W-:Y:S01]  /*d180*/  VIADD R6, R0, 0x9 ;  /* 0x0000000900067836 */ /* 0x000fe20000000000 */
[C---:B------:R-:W-:Y:S01]  /*d190*/  LEA.HI.X.SX32 R5, R167.reuse, R3, 0x1, P6 ;  /* 0x00000003a7057211 */ /* 0x040fe200030f0eff */
[----:B------:R-:W-:Y:S01]  /*d1a0*/  VIADD R167, R167, UR4 ;  /* 0x00000004a7a77c36 */ /* 0x000fe20008000000 */
[----:B------:R-:W-:Y:S02]  /*d1b0*/  ISETP.LT.AND P6, PT, R169, UR15, !P0 ;  /* 0x0000000fa9007c0c */ /* 0x000fe4000c7c1270 */
[----:B---3--:R-:W-:-:S05]  /*d1c0*/  PRMT R145, R168, 0x7632, R145 ;  /* 0x00007632a8917816 */ /* 0x008fca0000000091 */
[----:B------:R-:W-:Y:S01]  /*d1d0*/  @P3 STG.E.U16 desc[UR22][R146.64], R145 ;  /* 0x0000009192003986 */ /* 0x000fe2000c101516 */
[----:B------:R-:W-:Y:S01]  /*d1e0*/  ISETP.LT.AND P3, PT, R7, UR15, !P0 ;  /* 0x0000000f07007c0c */ /* 0x000fe2000c761270 */
[----:B------:R-:W-:Y:S02]  /*d1f0*/  VIADD R7, R0, 0x8 ;  /* 0x0000000800077836 */ /* 0x000fe40000000000 */
[----:B------:R-:W-:Y:S03]  /*d200*/  @P1 STG.E.U16 desc[UR22][R148.64], R166 ;  /* 0x000000a694001986 */ /* 0x000fe6000c101516 */
[----:B------:R-:W-:Y:S01]  /*d210*/  ISETP.LT.AND P1, PT, R7, UR15, !P0 ;  /* 0x0000000f07007c0c */ /* 0x000fe2000c721270 */
[----:B------:R3:W-:Y:S01]  /*d220*/  @P4 STG.E.U16 desc[UR22][R150.64], R9 ;  /* 0x0000000996004986 */ /* 0x0007e2000c101516 */
[----:B------:R-:W-:Y:S01]  /*d230*/  ISETP.LT.AND P4, PT, R6, UR15, !P0 ;  /* 0x0000000f06007c0c */ /* 0x000fe2000c781270 */
[----:B------:R-:W-:Y:S01]  /*d240*/  VIADD R6, R0, 0xa ;  /* 0x0000000a00067836 */ /* 0x000fe20000000000 */
[----:B------:R-:W-:Y:S01]  /*d250*/  PRMT R7, R8, 0x7632, R7 ;  /* 0x0000763208077816 */ /* 0x000fe20000000007 */
[----:B------:R0:W-:Y:S03]  /*d260*/  @P5 STG.E.U16 desc[UR22][R152.64], R8 ;  /* 0x0000000898005986 */ /* 0x0001e6000c101516 */
[----:B------:R-:W-:Y:S01]  /*d270*/  ISETP.LT.AND P5, PT, R6, UR15, !P0 ;  /* 0x0000000f06007c0c */ /* 0x000fe2000c7a1270 */
[----:B------:R-:W-:Y:S01]  /*d280*/  VIADD R6, R0, 0xb ;  /* 0x0000000b00067836 */ /* 0x000fe20000000000 */
[----:B------:R1:W-:Y:S01]  /*d290*/  @P6 STG.E.U16 desc[UR22][R154.64], R7 ;  /* 0x000000079a006986 */ /* 0x0003e2000c101516 */
[----:B---3--:R-:W-:-:S03]  /*d2a0*/  PRMT R9, R16, 0x7632, R9 ;  /* 0x0000763210097816 */ /* 0x008fc60000000009 */
[----:B------:R3:W-:Y:S01]  /*d2b0*/  @P2 STG.E.U16 desc[UR22][R156.64], R10 ;  /* 0x0000000a9c002986 */ /* 0x0007e2000c101516 */
[----:B------:R-:W-:Y:S01]  /*d2c0*/  ISETP.LT.AND P6, PT, R6, UR15, !P0 ;  /* 0x0000000f06007c0c */ /* 0x000fe2000c7c1270 */
[----:B------:R-:W-:Y:S01]  /*d2d0*/  VIADD R6, R0, 0xc ;  /* 0x0000000c00067836 */ /* 0x000fe20000000000 */
[----:B0-----:R-:W-:-:S04]  /*d2e0*/  PRMT R8, R10, 0x7632, R8 ;  /* 0x000076320a087816 */ /* 0x001fc80000000008 */
[----:B------:R-:W-:Y:S01]  /*d2f0*/  ISETP.LT.AND P2, PT, R6, UR15, !P0 ;  /* 0x0000000f06007c0c */ /* 0x000fe2000c741270 */
[----:B------:R-:W-:Y:S01]  /*d300*/  VIADD R6, R0, 0xd ;  /* 0x0000000d00067836 */ /* 0x000fe20000000000 */
[----:B------:R0:W-:Y:S01]  /*d310*/  @P3 STG.E.U16 desc[UR22][R158.64], R8 ;  /* 0x000000089e003986 */ /* 0x0001e2000c101516 */
[----:B-1----:R-:W-:Y:S01]  /*d320*/  PRMT R7, R12, 0x7632, R7 ;  /* 0x000076320c077816 */ /* 0x002fe20000000007 */
[----:B---3--:R-:W-:Y:S02]  /*d330*/  VIADD R10, R167, UR4 ;  /* 0x00000004a70a7c36 */ /* 0x008fe40008000000 */
[----:B------:R-:W-:Y:S01]  /*d340*/  ISETP.LT.AND P3, PT, R6, UR15, !P0 ;  /* 0x0000000f06007c0c */ /* 0x000fe2000c761270 */
[----:B------:R-:W-:Y:S01]  /*d350*/  VIADD R6, R0, 0xe ;  /* 0x0000000e00067836 */ /* 0x000fe20000000000 */
[----:B------:R1:W-:Y:S04]  /*d360*/  @P1 STG.E.U16 desc[UR22][R160.64], R12 ;  /* 0x0000000ca0001986 */ /* 0x0003e8000c101516 */
[----:B------:R-:W-:Y:S01]  /*d370*/  ISETP.LT.AND P1, PT, R6, UR15, !P0 ;  /* 0x0000000f06007c0c */ /* 0x000fe2000c721270 */
[----:B------:R-:W-:Y:S01]  /*d380*/  VIADD R6, R0, 0xf ;  /* 0x0000000f00067836 */ /* 0x000fe20000000000 */
[----:B------:R3:W-:Y:S01]  /*d390*/  @P4 STG.E.U16 desc[UR22][R162.64], R7 ;  /* 0x00000007a2004986 */ /* 0x0007e2000c101516 */
[----:B0-----:R-:W-:-:S03]  /*d3a0*/  PRMT R8, R14, 0x7632, R8 ;  /* 0x000076320e087816 */ /* 0x001fc60000000008 */
[----:B------:R-:W-:Y:S01]  /*d3b0*/  ISETP.LT.AND P4, PT, R6, UR15, !P0 ;  /* 0x0000000f06007c0c */ /* 0x000fe2000c781270 */
[C---:B------:R-:W-:Y:S01]  /*d3c0*/  VIADD R6, R0.reuse, 0x10 ;  /* 0x0000001000067836 */ /* 0x040fe20000000000 */
[----:B------:R-:W-:Y:S01]  /*d3d0*/  @P5 STG.E.U16 desc[UR22][R164.64], R14 ;  /* 0x0000000ea4005986 */ /* 0x000fe2000c101516 */
[----:B-1----:R-:W-:-:S03]  /*d3e0*/  VIADD R12, R0, 0x1c ;  /* 0x0000001c000c7836 */ /* 0x002fc60000000000 */
[----:B------:R-:W-:Y:S01]  /*d3f0*/  ISETP.LT.AND P5, PT, R6, UR15, !P0 ;  /* 0x0000000f06007c0c */ /* 0x000fe2000c7a1270 */
[C---:B------:R-:W-:Y:S01]  /*d400*/  VIADD R6, R0.reuse, 0x11 ;  /* 0x0000001100067836 */ /* 0x040fe20000000000 */
[----:B------:R0:W-:Y:S01]  /*d410*/  @P6 STG.E.U16 desc[UR22][R140.64], R8 ;  /* 0x000000088c006986 */ /* 0x0001e2000c101516 */
[----:B---3--:R-:W-:-:S03]  /*d420*/  VIADD R7, R0, 0x13 ;  /* 0x0000001300077836 */ /* 0x008fc60000000000 */
[----:B------:R-:W-:Y:S01]  /*d430*/  ISETP.LT.AND P6, PT, R6, UR15, !P0 ;  /* 0x0000000f06007c0c */ /* 0x000fe2000c7c1270 */
[----:B------:R-:W-:Y:S01]  /*d440*/  VIADD R6, R0, 0x12 ;  /* 0x0000001200067836 */ /* 0x000fe20000000000 */
[----:B------:R-:W-:Y:S04]  /*d450*/  @P2 STG.E.U16 desc[UR22][R142.64], R16 ;  /* 0x000000108e002986 */ /* 0x000fe8000c101516 */
[----:B--2---:R-:W-:Y:S01]  /*d460*/  ISETP.LT.AND P2, PT, R6, UR5, !P0 ;  /* 0x0000000506007c0c */ /* 0x004fe2000c741270 */
[----:B------:R-:W1:Y:S01]  /*d470*/  LDCU UR5, c[0x0][0x39c] ;  /* 0x00007380ff0577ac */ /* 0x000e620008000800 */
[----:B------:R-:W-:Y:S01]  /*d480*/  VIADD R6, R0, 0x14 ;  /* 0x0000001400067836 */ /* 0x000fe20000000000 */
[----:B------:R2:W-:Y:S01]  /*d490*/  @P3 STG.E.U16 desc[UR22][R138.64], R9 ;  /* 0x000000098a003986 */ /* 0x0005e2000c101516 */
[----:B------:R-:W-:Y:S01]  /*d4a0*/  ISETP.LT.AND P3, PT, R7, UR6, !P0 ;  /* 0x0000000607007c0c */ /* 0x000fe2000c761270 */
[----:B------:R-:W3:Y:S01]  /*d4b0*/  LDCU UR6, c[0x0][0x39c] ;  /* 0x00007380ff0677ac */ /* 0x000ee20008000800 */
[----:B------:R-:W-:Y:S01]  /*d4c0*/  PRMT R7, R18, 0x7632, R7 ;  /* 0x0000763212077816 */ /* 0x000fe20000000007 */
[----:B------:R-:W-:Y:S01]  /*d4d0*/  @P1 STG.E.U16 desc[UR22][R136.64], R18 ;  /* 0x0000001288001986 */ /* 0x000fe2000c101516 */
[----:B------:R-:W-:Y:S01]  /*d4e0*/  ISETP.LT.AND P1, PT, R6, UR7, !P0 ;  /* 0x0000000706007c0c */ /* 0x000fe2000c721270 */
[C---:B------:R-:W-:Y:S01]  /*d4f0*/  VIADD R6, R0.reuse, 0x15 ;  /* 0x0000001500067836 */ /* 0x040fe20000000000 */
[----:B------:R-:W3:Y:S01]  /*d500*/  LDCU UR7, c[0x0][0x39c] ;  /* 0x00007380ff0777ac */ /* 0x000ee20008000800 */
[----:B0-----:R-:W-:Y:S01]  /*d510*/  VIADD R8, R0, 0x16 ;  /* 0x0000001600087836 */ /* 0x001fe20000000000 */
[----:B------:R0:W-:Y:S02]  /*d520*/  @P4 STG.E.U16 desc[UR22][R134.64], R7 ;  /* 0x0000000786004986 */ /* 0x0001e4000c101516 */
[----:B-----5:R-:W-:-:S02]  /*d530*/  ISETP.LT.AND P4, PT, R6, UR9, !P0 ;  /* 0x0000000906007c0c */ /* 0x020fc4000c781270 */
[----:B--2---:R-:W-:Y:S01]  /*d540*/  PRMT R9, R20, 0x7632, R9 ;  /* 0x0000763214097816 */ /* 0x004fe20000000009 */
[----:B------:R-:W-:Y:S01]  /*d550*/  @P5 STG.E.U16 desc[UR22][R132.64], R20 ;  /* 0x0000001484005986 */ /* 0x000fe2000c101516 */
[----:B------:R-:W-:-:S03]  /*d560*/  LEA R6, P5, R167, R2, 0x1 ;  /* 0x00000002a7067211 */ /* 0x000fc600078a08ff */
[----:B------:R2:W-:Y:S01]  /*d570*/  @P6 STG.E.U16 desc[UR22][R4.64], R9 ;  /* 0x0000000904006986 */ /* 0x0005e2000c101516 */
[----:B-1----:R-:W-:Y:S01]  /*d580*/  ISETP.LT.AND P6, PT, R8, UR5, !P0 ;  /* 0x0000000508007c0c */ /* 0x002fe2000c7c1270 */
[----:B------:R-:W1:Y:S01]  /*d590*/  LDCU UR5, c[0x0][0x39c] ;  /* 0x00007380ff0577ac */ /* 0x000e620008000800 */
[----:B0-----:R-:W-:Y:S02]  /*d5a0*/  LEA.HI.X.SX32 R7, R167, R3, 0x1, P5 ;  /* 0x00000003a7077211 */ /* 0x001fe400028f0eff */
[----:B------:R-:W-:-:S03]  /*d5b0*/  LEA R8, P5, R10, R2, 0x1 ;  /* 0x000000020a087211 */ /* 0x000fc600078a08ff */
[----:B------:R0:W-:Y:S01]  /*d5c0*/  @P2 STG.E.U16 desc[UR22][R6.64], R22 ;  /* 0x0000001606002986 */ /* 0x0001e2000c101516 */
[----:B--2---:R-:W-:Y:S01]  /*d5d0*/  VIADD R4, R0, 0x17 ;  /* 0x0000001700047836 */ /* 0x004fe20000000000 */
[C---:B------:R-:W-:Y:S01]  /*d5e0*/  LEA.HI.X.SX32 R9, R10.reuse, R3, 0x1, P5 ;  /* 0x000000030a097211 */ /* 0x040fe200028f0eff */
[----:B------:R-:W-:Y:S01]  /*d5f0*/  VIADD R10, R10, UR4 ;  /* 0x000000040a0a7c36 */ /* 0x000fe20008000000 */
[----:B------:R-:W-:Y:S02]  /*d600*/  PRMT R5, R22, 0x7632, R5 ;  /* 0x0000763216057816 */ /* 0x000fe40000000005 */
[----:B---3--:R-:W-:Y:S01]  /*d610*/  ISETP.LT.AND P2, PT, R4, UR6, !P0 ;  /* 0x0000000604007c0c */ /* 0x008fe2000c741270 */
[----:B------:R-:W2:Y:S01]  /*d620*/  LDCU UR6, c[0x0][0x39c] ;  /* 0x00007380ff0677ac */ /* 0x000ea20008000800 */
[C---:B------:R-:W-:Y:S01]  /*d630*/  VIADD R11, R10.reuse, UR4 ;  /* 0x000000040a0b7c36 */ /* 0x040fe20008000000 */
[----:B------:R3:W-:Y:S01]  /*d640*/  @P3 STG.E.U16 desc[UR22][R8.64], R5 ;  /* 0x0000000508003986 */ /* 0x0007e2000c101516 */
[----:B------:R-:W-:Y:S01]  /*d650*/  LEA R4, P3, R10, R2, 0x1 ;  /* 0x000000020a047211 */ /* 0x000fe200078608ff */
[----:B0-----:R-:W-:-:S02]  /*d660*/  VIADD R6, R0, 0x18 ;  /* 0x0000001800067836 */ /* 0x001fc40000000000 */
[----:B------:R-:W-:Y:S01]  /*d670*/  VIADD R7, R0, 0x19 ;  /* 0x0000001900077836 */ /* 0x000fe20000000000 */
[-C--:B---3--:R-:W-:Y:S01]  /*d680*/  LEA.HI.X.SX32 R5, R10, R3.reuse, 0x1, P3 ;  /* 0x000000030a057211 */ /* 0x088fe200018f0eff */
[----:B------:R-:W-:Y:S01]  /*d690*/  VIADD R8, R0, 0x1a ;  /* 0x0000001a00087836 */ /* 0x000fe20000000000 */
[----:B-1----:R-:W-:Y:S01]  /*d6a0*/  ISETP.LT.AND P3, PT, R6, UR5, !P0 ;  /* 0x0000000506007c0c */ /* 0x002fe2000c761270 */
[----:B------:R-:W0:Y:S01]  /*d6b0*/  LDCU UR5, c[0x0][0x39c] ;  /* 0x00007380ff0577ac */ /* 0x000e220008000800 */
[----:B------:R-:W-:Y:S01]  /*d6c0*/  LEA R6, P5, R11, R2, 0x1 ;  /* 0x000000020b067211 */ /* 0x000fe200078a08ff */
[----:B------:R1:W-:Y:S01]  /*d6d0*/  @P1 STG.E.U16 desc[UR22][R4.64], R24 ;  /* 0x0000001804001986 */ /* 0x0003e2000c101516 */
[----:B------:R-:W-:Y:S01]  /*d6e0*/  ISETP.LT.AND P1, PT, R7, UR7, !P0 ;  /* 0x0000000707007c0c */ /* 0x000fe2000c721270 */
[----:B------:R-:W3:Y:S01]  /*d6f0*/  LDCU UR7, c[0x0][0x39c] ;  /* 0x00007380ff0777ac */ /* 0x000ee20008000800 */
[C---:B------:R-:W-:Y:S01]  /*d700*/  LEA.HI.X.SX32 R7, R11.reuse, R3, 0x1, P5 ;  /* 0x000000030b077211 */ /* 0x040fe200028f0eff */
[----:B------:R-:W-:Y:S01]  /*d710*/  VIADD R11, R11, UR4 ;  /* 0x000000040b0b7c36 */ /* 0x000fe20008000000 */
[----:B--2---:R-:W-:Y:S01]  /*d720*/  ISETP.LT.AND P5, PT, R8, UR6, !P0 ;  /* 0x0000000608007c0c */ /* 0x004fe2000c7a1270 */
[----:B------:R-:W2:Y:S02]  /*d730*/  LDCU UR6, c[0x0][0x39c] ;  /* 0x00007380ff0677ac */ /* 0x000ea40008000800 */
[----:B------:R-:W-:Y:S01]  /*d740*/  VIADD R10, R11, UR4 ;  /* 0x000000040b0a7c36 */ /* 0x000fe20008000000 */
[----:B-1----:R-:W-:-:S05]  /*d750*/  PRMT R5, R24, 0x7632, R5 ;  /* 0x0000763218057816 */ /* 0x002fca0000000005 */
[----:B------:R1:W-:Y:S01]  /*d760*/  @P4 STG.E.U16 desc[UR22][R6.64], R5 ;  /* 0x0000000506004986 */ /* 0x0003e2000c101516 */
[----:B------:R-:W-:-:S04]  /*d770*/  LEA R8, P4, R11, R2, 0x1 ;  /* 0x000000020b087211 */ /* 0x000fc800078808ff */
[----:B------:R-:W-:Y:S01]  /*d780*/  LEA.HI.X.SX32 R9, R11, R3, 0x1, P4 ;  /* 0x000000030b097211 */ /* 0x000fe200020f0eff */
[----:B------:R-:W-:Y:S01]  /*d790*/  VIADD R11, R0, 0x1b ;  /* 0x0000001b000b7836 */ /* 0x000fe20000000000 */
[----:B------:R-:W-:-:S03]  /*d7a0*/  LEA R4, P4, R10, R2, 0x1 ;  /* 0x000000020a047211 */ /* 0x000fc600078808ff */
[----:B------:R5:W-:Y:S01]  /*d7b0*/  @P6 STG.E.U16 desc[UR22][R8.64], R26 ;  /* 0x0000001a08006986 */ /* 0x000be2000c101516 */
[----:B-1----:R-:W-:Y:S02]  /*d7c0*/  PRMT R7, R26, 0x7632, R7 ;  /* 0x000076321a077816 */ /* 0x002fe40000000007 */
[C---:B------:R-:W-:Y:S01]  /*d7d0*/  LEA.HI.X.SX32 R5, R10.reuse, R3, 0x1, P4 ;  /* 0x000000030a057211 */ /* 0x040fe200020f0eff */
[----:B------:R-:W-:Y:S01]  /*d7e0*/  VIADD R10, R10, UR4 ;  /* 0x000000040a0a7c36 */ /* 0x000fe20008000000 */
[----:B0-----:R-:W-:Y:S01]  /*d7f0*/  ISETP.LT.AND P4, PT, R11, UR5, !P0 ;  /* 0x000000050b007c0c */ /* 0x001fe2000c781270 */
[----:B------:R-:W0:Y:S02]  /*d800*/  LDCU UR5, c[0x0][0x39c] ;  /* 0x00007380ff0577ac */ /* 0x000e240008000800 */
[----:B------:R1:W-:Y:S01]  /*d810*/  @P2 STG.E.U16 desc[UR22][R4.64], R7 ;  /* 0x0000000704002986 */ /* 0x0003e2000c101516 */
[C---:B------:R-:W-:Y:S01]  /*d820*/  LEA R6, P2, R10.reuse, R2, 0x1 ;  /* 0x000000020a067211 */ /* 0x040fe200078408ff */
[----:B------:R-:W-:-:S02]  /*d830*/  VIADD R11, R10, UR4 ;  /* 0x000000040a0b7c36 */ /* 0x000fc40008000000 */
[----:B-----5:R-:W-:-:S03]  /*d840*/  VIADD R9, R0, 0x1d ;  /* 0x0000001d00097836 */ /* 0x020fc60000000000 */
[----:B------:R-:W-:Y:S02]  /*d850*/  LEA R8, P6, R11, R2, 0x1 ;  /* 0x000000020b087211 */ /* 0x000fe400078c08ff */
[-C--:B-1----:R-:W-:Y:S01]  /*d860*/  LEA.HI.X.SX32 R7, R10, R3.reuse, 0x1, P2 ;  /* 0x000000030a077211 */ /* 0x082fe200010f0eff */
[----:B------:R-:W-:Y:S01]  /*d870*/  VIADD R5, R0, 0x1e ;  /* 0x0000001e00057836 */ /* 0x000fe20000000000 */
[----:B--2---:R-:W-:Y:S01]  /*d880*/  ISETP.LT.AND P2, PT, R12, UR6, !P0 ;  /* 0x000000060c007c0c */ /* 0x004fe2000c741270 */
[----:B------:R-:W1:Y:S01]  /*d890*/  LDCU UR6, c[0x0][0x39c] ;  /* 0x00007380ff0677ac */ /* 0x000e620008000800 */
[----:B------:R-:W-:Y:S01]  /*d8a0*/  VIADD R12, R0, 0x20 ;  /* 0x00000020000c7836 */ /* 0x000fe20000000000 */
[----:B------:R2:W-:Y:S01]  /*d8b0*/  @P3 STG.E.U16 desc[UR22][R6.64], R28 ;  /* 0x0000001c06003986 */ /* 0x0005e2000c101516 */
[----:B---3--:R-:W-:Y:S01]  /*d8c0*/  ISETP.LT.AND P3, PT, R9, UR7, !P0 ;  /* 0x0000000709007c0c */ /* 0x008fe2000c761270 */
[----:B------:R-:W3:Y:S01]  /*d8d0*/  LDCU UR7, c[0x0][0x39c] ;  /* 0x00007380ff0777ac */ /* 0x000ee20008000800 */
[C---:B------:R-:W-:Y:S01]  /*d8e0*/  LEA.HI.X.SX32 R9, R11.reuse, R3, 0x1, P6 ;  /* 0x000000030b097211 */ /* 0x040fe200030f0eff */
[----:B------:R-:W-:-:S04]  /*d8f0*/  VIADD R11, R11, UR4 ;  /* 0x000000040b0b7c36 */ /* 0x000fc80008000000 */
[C---:B------:R-:W-:Y:S01]  /*d900*/  VIADD R10, R11.reuse, UR4 ;  /* 0x000000040b0a7c36 */ /* 0x040fe20008000000 */
[----:B------:R-:W-:Y:S02]  /*d910*/  LEA R4, P6, R11, R2, 0x1 ;  /* 0x000000020b047211 */ /* 0x000fe400078c08ff */
[----:B--2---:R-:W-:-:S05]  /*d920*/  PRMT R7, R28, 0x7632, R7 ;  /* 0x000076321c077816 */ /* 0x004fca0000000007 */
[----:B------:R2:W-:Y:S01]  /*d930*/  @P1 STG.E.U16 desc[UR22][R8.64], R7 ;  /* 0x0000000708001986 */ /* 0x0005e2000c101516 */
[----:B0-----:R-:W-:Y:S01]  /*d940*/  ISETP.LT.AND P1, PT, R5, UR5, !P0 ;  /* 0x0000000505007c0c */ /* 0x001fe2000c721270 */
[----:B------:R-:W0:Y:S01]  /*d950*/  LDCU UR5, c[0x0][0x39c] ;  /* 0x00007380ff0577ac */ /* 0x000e220008000800 */
[----:B------:R-:W-:Y:S01]  /*d960*/  LEA.HI.X.SX32 R5, R11, R3, 0x1, P6 ;  /* 0x000000030b057211 */ /* 0x000fe200030f0eff */
[----:B------:R-:W-:Y:S01]  /*d970*/  VIADD R11, R0, 0x1f ;  /* 0x0000001f000b7836 */ /* 0x000fe20000000000 */
[----:B------:R-:W-:-:S03]  /*d980*/  LEA R6, P6, R10, R2, 0x1 ;  /* 0x000000020a067211 */ /* 0x000fc600078c08ff */
[----:B------:R5:W-:Y:S01]  /*d990*/  @P5 STG.E.U16 desc[UR22][R4.64], R30 ;  /* 0x0000001e04005986 */ /* 0x000be2000c101516 */
[----:B-1----:R-:W-:Y:S01]  /*d9a0*/  ISETP.LT.AND P5, PT, R11, UR6, !P0 ;  /* 0x000000060b007c0c */ /* 0x002fe2000c7a1270 */
[----:B------:R-:W1:Y:S01]  /*d9b0*/  LDCU UR6, c[0x0][0x39c] ;  /* 0x00007380ff0677ac */ /* 0x000e620008000800 */
[C---:B--2---:R-:W-:Y:S01]  /*d9c0*/  LEA.HI.X.SX32 R7, R10.reuse, R3, 0x1, P6 ;  /* 0x000000030a077211 */ /* 0x044fe200030f0eff */
[----:B------:R-:W-:-:S04]  /*d9d0*/  VIADD R10, R10, UR4 ;  /* 0x000000040a0a7c36 */ /* 0x000fc80008000000 */
[----:B------:R-:W-:Y:S01]  /*d9e0*/  VIADD R11, R10, UR4 ;  /* 0x000000040a0b7c36 */ /* 0x000fe20008000000 */
[----:B-----5:R-:W-:Y:S02]  /*d9f0*/  PRMT R5, R30, 0x7632, R5 ;  /* 0x000076321e057816 */ /* 0x020fe40000000005 */
[----:B0-----:R-:W-:Y:S01]  /*da00*/  ISETP.LT.AND P6, PT, R12, UR5, !P0 ;  /* 0x000000050c007c0c */ /* 0x001fe2000c7c1270 */
[----:B------:R-:W0:Y:S01]  /*da10*/  LDCU UR5, c[0x0][0x39c] ;  /* 0x00007380ff0577ac */ /* 0x000e220008000800 */
[----:B------:R-:W-:Y:S01]  /*da20*/  VIADD R12, R0, 0x26 ;  /* 0x00000026000c7836 */ /* 0x000fe20000000000 */
[----:B------:R2:W-:Y:S01]  /*da30*/  @P4 STG.E.U16 desc[UR22][R6.64], R5 ;  /* 0x0000000506004986 */ /* 0x0005e2000c101516 */
[----:B------:R-:W-:-:S04]  /*da40*/  LEA R8, P4, R10, R2, 0x1 ;  /* 0x000000020a087211 */ /* 0x000fc800078808ff */
[----:B------:R-:W-:Y:S02]  /*da50*/  LEA.HI.X.SX32 R9, R10, R3, 0x1, P4 ;  /* 0x000000030a097211 */ /* 0x000fe400020f0eff */
[----:B------:R-:W-:-:S03]  /*da60*/  LEA R4, P4, R11, R2, 0x1 ;  /* 0x000000020b047211 */ /* 0x000fc600078808ff */
[----:B------:R5:W-:Y:S01]  /*da70*/  @P2 STG.E.U16 desc[UR22][R8.64], R32 ;  /* 0x0000002008002986 */ /* 0x000be2000c101516 */
[----:B--2---:R-:W-:Y:S01]  /*da80*/  VIADD R6, R0, 0x21 ;  /* 0x0000002100067836 */ /* 0x004fe20000000000 */
[C---:B------:R-:W-:Y:S01]  /*da90*/  LEA.HI.X.SX32 R5, R11.reuse, R3, 0x1, P4 ;  /* 0x000000030b057211 */ /* 0x040fe200020f0eff */
[----:B------:R-:W-:Y:S01]  /*daa0*/  VIADD R11, R11, UR4 ;  /* 0x000000040b0b7c36 */ /* 0x000fe20008000000 */
[----:B------:R-:W-:Y:S02]  /*dab0*/  PRMT R7, R32, 0x7632, R7 ;  /* 0x0000763220077816 */ /* 0x000fe40000000007 */
[----:B-1----:R-:W-:Y:S01]  /*dac0*/  ISETP.LT.AND P2, PT, R6, UR6, !P0 ;  /* 0x0000000606007c0c */ /* 0x002fe2000c741270 */
[----:B------:R-:W1:Y:S01]  /*dad0*/  LDCU UR6, c[0x0][0x39c] ;  /* 0x00007380ff0677ac */ /* 0x000e620008000800 */
[C---:B------:R-:W-:Y:S01]  /*dae0*/  VIADD R10, R11.reuse, UR4 ;  /* 0x000000040b0a7c36 */ /* 0x040fe20008000000 */
[----:B------:R2:W-:Y:S01]  /*daf0*/  @P3 STG.E.U16 desc[UR22][R4.64], R7 ;  /* 0x0000000704003986 */ /* 0x0005e2000c101516 */
[----:B------:R-:W-:Y:S01]  /*db00*/  LEA R6, P3, R11, R2, 0x1 ;  /* 0x000000020b067211 */ /* 0x000fe200078608ff */
[----:B-----5:R-:W-:-:S02]  /*db10*/  VIADD R8, R0, 0x22 ;  /* 0x0000002200087836 */ /* 0x020fc40000000000 */
[C---:B------:R-:W-:Y:S01]  /*db20*/  VIADD R9, R0.reuse, 0x23 ;  /* 0x0000002300097836 */ /* 0x040fe20000000000 */
[-C--:B--2---:R-:W-:Y:S01]  /*db30*/  LEA.HI.X.SX32 R7, R11, R3.reuse, 0x1, P3 ;  /* 0x000000030b077211 */ /* 0x084fe200018f0eff */
[----:B------:R-:W-:Y:S01]  /*db40*/  VIADD R4, R0, 0x24 ;  /* 0x0000002400047836 */ /* 0x000fe20000000000 */
[----:B0-----:R-:W-:Y:S01]  /*db50*/  ISETP.LT.AND P3, PT, R8, UR5, !P0 ;  /* 0x0000000508007c0c */ /* 0x001fe2000c761270 */
[----:B------:R-:W0:Y:S01]  /*db60*/  LDCU UR5, c[0x0][0x39c] ;  /* 0x00007380ff0577ac */ /* 0x000e220008000800 */
[C---:B------:R-:W-:Y:S01]  /*db70*/  LEA R8, P4, R10.reuse, R2, 0x1 ;  /* 0x000000020a087211 */ /* 0x040fe200078808ff */
[----:B------:R-:W-:Y:S01]  /*db80*/  @P1 STG.E.U16 desc[UR22][R6.64], R34 ;  /* 0x0000002206001986 */ /* 0x000fe2000c101516 */
[----:B---3--:R-:W-:Y:S01]  /*db90*/  ISETP.LT.AND P1, PT, R9, UR7, !P0 ;  /* 0x0000000709007c0c */ /* 0x008fe2000c721270 */
[----:B------:R-:W2:Y:S01]  /*dba0*/  LDCU UR7, c[0x0][0x39c] ;  /* 0x00007380ff0777ac */ /* 0x000ea20008000800 */
[C---:B------:R-:W-:Y:S01]  /*dbb0*/  LEA.HI.X.SX32 R9, R10.reuse, R3, 0x1, P4 ;  /* 0x000000030a097211 */ /* 0x040fe200020f0eff */
[----:B------:R-:W-:Y:S01]  /*dbc0*/  VIADD R10, R10, UR4 ;  /* 0x000000040a0a7c36 */ /* 0x000fe20008000000 */
[----:B------:R-:W-:-:S02]  /*dbd0*/  PRMT R5, R34, 0x7632, R5 ;  /* 0x0000763222057816 */ /* 0x000fc40000000005 */
[----:B-1----:R-:W-:Y:S01]  /*dbe0*/  ISETP.LT.AND P4, PT, R4, UR6, !P0 ;  /* 0x0000000604007c0c */ /* 0x002fe2000c781270 */
[C---:B------:R-:W-:Y:S01]  /*dbf0*/  VIADD R11, R10.reuse, UR4 ;  /* 0x000000040a0b7c36 */ /* 0x040fe20008000000 */
[----:B------:R-:W1:Y:S01]  /*dc00*/  LDCU UR6, c[0x0][0x39c] ;  /* 0x00007380ff0677ac */ /* 0x000e620008000800 */
[----:B------:R3:W-:Y:S01]  /*dc10*/  @P5 STG.E.U16 desc[UR22][R8.64], R5 ;  /* 0x0000000508005986 */ /* 0x0007e2000c101516 */
[----:B------:R-:W-:-:S04]  /*dc20*/  LEA R4, P5, R10, R2, 0x1 ;  /* 0x000000020a047211 */ /* 0x000fc800078a08ff */
[-C--:B---3--:R-:W-:Y:S01]  /*dc30*/  LEA.HI.X.SX32 R5, R10, R3.reuse, 0x1, P5 ;  /* 0x000000030a057211 */ /* 0x088fe200028f0eff */
[----:B------:R-:W-:Y:S01]  /*dc40*/  VIADD R10, R0, 0x25 ;  /* 0x00000025000a7836 */ /* 0x000fe20000000000 */
[CC--:B------:R-:W-:Y:S02]  /*dc50*/  LEA R6, P5, R11.reuse, R2.reuse, 0x1 ;  /* 0x000000020b067211 */ /* 0x0c0fe400078a08ff */
[----:B------:R-:W-:Y:S01]  /*dc60*/  PRMT R9, R36, 0x7632, R9 ;  /* 0x0000763224097816 */ /* 0x000fe20000000009 */
[----:B------:R3:W-:Y:S01]  /*dc70*/  @P6 STG.E.U16 desc[UR22][R4.64], R36 ;  /* 0x0000002404006986 */ /* 0x0007e2000c101516 */
[C---:B------:R-:W-:Y:S01]  /*dc80*/  LEA.HI.X.SX32 R7, R11.reuse, R3, 0x1, P5 ;  /* 0x000000030b077211 */ /* 0x040fe200028f0eff */
[----:B------:R-:W-:Y:S01]  /*dc90*/  VIADD R11, R11, UR4 ;  /* 0x000000040b0b7c36 */ /* 0x000fe20008000000 */
[----:B0-----:R-:W-:Y:S01]  /*dca0*/  ISETP.LT.AND P5, PT, R10, UR5, !P0 ;  /* 0x000000050a007c0c */ /* 0x001fe2000c7a1270 */
[----:B------:R-:W0:Y:S02]  /*dcb0*/  LDCU UR5, c[0x0][0x39c] ;  /* 0x00007380ff0577ac */ /* 0x000e240008000800 */
[----:B------:R5:W-:Y:S01]  /*dcc0*/  @P2 STG.E.U16 desc[UR22][R6.64], R9 ;  /* 0x0000000906002986 */ /* 0x000be2000c101516 */
[C---:B------:R-:W-:Y:S01]  /*dcd0*/  LEA R8, P2, R11.reuse, R2, 0x1 ;  /* 0x000000020b087211 */ /* 0x040fe200078408ff */
[----:B------:R-:W-:-:S02]  /*dce0*/  VIADD R10, R11, UR4 ;  /* 0x000000040b0a7c36 */ /* 0x000fc40008000000 */
[----:B---3--:R-:W-:-:S03]  /*dcf0*/  VIADD R5, R0, 0x27 ;  /* 0x0000002700057836 */ /* 0x008fc60000000000 */
[----:B------:R-:W-:Y:S02]  /*dd00*/  LEA R4, P6, R10, R2, 0x1 ;  /* 0x000000020a047211 */ /* 0x000fe400078c08ff */
[-C--:B-----5:R-:W-:Y:S01]  /*dd10*/  LEA.HI.X.SX32 R9, R11, R3.reuse, 0x1, P2 ;  /* 0x000000030b097211 */ /* 0x0a0fe200010f0eff */
[----:B------:R-:W-:Y:S01]  /*dd20*/  VIADD R7, R0, 0x28 ;  /* 0x0000002800077836 */ /* 0x000fe20000000000 */
[----:B-1----:R-:W-:Y:S01]  /*dd30*/  ISETP.LT.AND P2, PT, R12, UR6, !P0 ;  /* 0x000000060c007c0c */ /* 0x002fe2000c741270 */
[----:B------:R-:W1:Y:S01]  /*dd40*/  LDCU UR6, c[0x0][0x39c] ;  /* 0x00007380ff0677ac */ /* 0x000e620008000800 */
[----:B------:R-:W-:Y:S01]  /*dd50*/  VIADD R12, R0, 0x2a ;  /* 0x0000002a000c7836 */ /* 0x000fe20000000000 */
[----:B------:R3:W-:Y:S01]  /*dd60*/  @P3 STG.E.U16 desc[UR22][R8.64], R38 ;  /* 0x0000002608003986 */ /* 0x0007e2000c101516 */
[----:B--2---:R-:W-:Y:S01]  /*dd70*/  ISETP.LT.AND P3, PT, R5, UR7, !P0 ;  /* 0x0000000705007c0c */ /* 0x004fe2000c761270 */
[----:B------:R-:W2:Y:S01]  /*dd80*/  LDCU UR7, c[0x0][0x39c] ;  /* 0x00007380ff0777ac */ /* 0x000ea20008000800 */
[C---:B------:R-:W-:Y:S01]  /*dd90*/  LEA.HI.X.SX32 R5, R10.reuse, R3, 0x1, P6 ;  /* 0x000000030a057211 */ /* 0x040fe200030f0eff */
[----:B------:R-:W-:-:S04]  /*dda0*/  VIADD R10, R10, UR4 ;  /* 0x000000040a0a7c36 */ /* 0x000fc80008000000 */
[C---:B------:R-:W-:Y:S01]  /*ddb0*/  VIADD R11, R10.reuse, UR4 ;  /* 0x000000040a0b7c36 */ /* 0x040fe20008000000 */
[----:B------:R-:W-:Y:S02]  /*ddc0*/  LEA R6, P6, R10, R2, 0x1 ;  /* 0x000000020a067211 */ /* 0x000fe400078c08ff */
[----:B---3--:R-:W-:-:S05]  /*ddd0*/  PRMT R9, R38, 0x7632, R9 ;  /* 0x0000763226097816 */ /* 0x008fca0000000009 */
[----:B------:R3:W-:Y:S01]  /*dde0*/  @P1 STG.E.U16 desc[UR22][R4.64], R9 ;  /* 0x0000000904001986 */ /* 0x0007e2000c101516 */
[----:B0-----:R-:W-:Y:S01]  /*ddf0*/  ISETP.LT.AND P1, PT, R7, UR5, !P0 ;  /* 0x0000000507007c0c */ /* 0x001fe2000c721270 */
[----:B------:R-:W0:Y:S01]  /*de00*/  LDCU UR5, c[0x0][0x39c] ;  /* 0x00007380ff0577ac */ /* 0x000e220008000800 */
[----:B------:R-:W-:Y:S01]  /*de10*/  LEA.HI.X.SX32 R7, R10, R3, 0x1, P6 ;  /* 0x000000030a077211 */ /* 0x000fe200030f0eff */
[----:B------:R-:W-:Y:S01]  /*de20*/  VIADD R10, R0, 0x29 ;  /* 0x00000029000a7836 */ /* 0x000fe20000000000 */
[----:B------:R-:W-:-:S03]  /*de30*/  LEA R8, P6, R11, R2, 0x1 ;  /* 0x000000020b087211 */ /* 0x000fc600078c08ff */
[----:B------:R-:W-:Y:S01]  /*de40*/  @P4 STG.E.U16 desc[UR22][R6.64], R40 ;  /* 0x0000002806004986 */ /* 0x000fe2000c101516 */
[----:B-1----:R-:W-:Y:S01]  /*de50*/  ISETP.LT.AND P4, PT, R10, UR6, !P0 ;  /* 0x000000060a007c0c */ /* 0x002fe2000c781270 */
[----:B------:R-:W1:Y:S01]  /*de60*/  LDCU UR6, c[0x0][0x39c] ;  /* 0x00007380ff0677ac */ /* 0x000e620008000800 */
[C---:B---3--:R-:W-:Y:S01]  /*de70*/  LEA.HI.X.SX32 R9, R11.reuse, R3, 0x1, P6 ;  /* 0x000000030b097211 */ /* 0x048fe200030f0eff */
[----:B------:R-:W-:Y:S01]  /*de80*/  VIADD R11, R11, UR4 ;  /* 0x000000040b0b7c36 */ /* 0x000fe20008000000 */
[----:B------:R-:W-:-:S03]  /*de90*/  PRMT R5, R40, 0x7632, R5 ;  /* 0x0000763228057816 */ /* 0x000fc60000000005 */
[C---:B------:R-:W-:Y:S02]  /*dea0*/  VIADD R10, R11.reuse, UR4 ;  /* 0x000000040b0a7c36 */ /* 0x040fe40008000000 */
[----:B------:R3:W-:Y:S01]  /*deb0*/  @P5 STG.E.U16 desc[UR22][R8.64], R5 ;  /* 0x0000000508005986 */ /* 0x0007e2000c101516 */
[CC--:B------:R-:W-:Y:S02]  /*dec0*/  LEA R4, P5, R11.reuse, R2.reuse, 0x1 ;  /* 0x000000020b047211 */ /* 0x0c0fe400078a08ff */
[----:B0-----:R-:W-:Y:S01]  /*ded0*/  ISETP.LT.AND P6, PT, R12, UR5, !P0 ;  /* 0x000000050c007c0c */ /* 0x001fe2000c7c1270 */
[----:B------:R-:W0:Y:S01]  /*dee0*/  LDCU UR5, c[0x0][0x39c] ;  /* 0x00007380ff0577ac */ /* 0x000e220008000800 */
[C---:B------:R-:W-:Y:S01]  /*def0*/  VIADD R12, R0.reuse, 0x30 ;  /* 0x00000030000c7836 */ /* 0x040fe20000000000 */
[----:B---3--:R-:W-:Y:S01]  /*df00*/  LEA.HI.X.SX32 R5, R11, R3, 0x1, P5 ;  /* 0x000000030b057211 */ /* 0x008fe200028f0eff */
[----:B------:R-:W-:Y:S01]  /*df10*/  VIADD R8, R0, 0x2b ;  /* 0x0000002b00087836 */ /* 0x000fe20000000000 */
[----:B------:R-:W-:-:S02]  /*df20*/  LEA R6, P5, R10, R2, 0x1 ;  /* 0x000000020a067211 */ /* 0x000fc400078a08ff */
[----:B------:R-:W-:Y:S01]  /*df30*/  PRMT R9, R42, 0x7632, R9 ;  /* 0x000076322a097816 */ /* 0x000fe20000000009 */
[----:B------:R3:W-:Y:S01]  /*df40*/  @P2 STG.E.U16 desc[UR22][R4.64], R42 ;  /* 0x0000002a04002986 */ /* 0x0007e2000c101516 */
[C---:B------:R-:W-:Y:S01]  /*df50*/  LEA.HI.X.SX32 R7, R10.reuse, R3, 0x1, P5 ;  /* 0x000000030a077211 */ /* 0x040fe200028f0eff */
[----:B------:R-:W-:Y:S01]  /*df60*/  VIADD R10, R10, UR4 ;  /* 0x000000040a0a7c36 */ /* 0x000fe20008000000 */
[----:B-1----:R-:W-:Y:S01]  /*df70*/  ISETP.LT.AND P2, PT, R8, UR6, !P0 ;  /* 0x0000000608007c0c */ /* 0x002fe2000c741270 */
[----:B------:R-:W1:Y:S02]  /*df80*/  LDCU UR6, c[0x0][0x39c] ;  /* 0x00007380ff0677ac */ /* 0x000e640008000800 */
[----:B------:R5:W-:Y:S01]  /*df90*/  @P3 STG.E.U16 desc[UR22][R6.64], R9 ;  /* 0x0000000906003986 */ /* 0x000be2000c101516 */
[C---:B------:R-:W-:Y:S01]  /*dfa0*/  LEA R8, P3, R10.reuse, R2, 0x1 ;  /* 0x000000020a087211 */ /* 0x040fe200078608ff */
[----:B------:R-:W-:Y:S02]  /*dfb0*/  VIADD R11, R10, UR4 ;  /* 0x000000040a0b7c36 */ /* 0x000fe40008000000 */
[----:B---3--:R-:W-:-:S02]  /*dfc0*/  VIADD R4, R0, 0x2c ;  /* 0x0000002c00047836 */ /* 0x008fc40000000000 */
[----:B------:R-:W-:Y:S01]  /*dfd0*/  VIADD R5, R0, 0x2d ;  /* 0x0000002d00057836 */ /* 0x000fe20000000000 */
[-C--:B-----5:R-:W-:Y:S01]  /*dfe0*/  LEA.HI.X.SX32 R9, R10, R3.reuse, 0x1, P3 ;  /* 0x000000030a097211 */ /* 0x0a0fe200018f0eff */
[----:B------:R-:W-:Y:S01]  /*dff0*/  VIADD R6, R0, 0x2e ;  /* 0x0000002e00067836 */ /* 0x000fe20000000000 */
[----:B0-----:R-:W-:Y:S01]  /*e000*/  ISETP.LT.AND P3, PT, R4, UR5, !P0 ;  /* 0x0000000504007c0c */ /* 0x001fe2000c761270 */
[----:B------:R-:W0:Y:S01]  /*e010*/  LDCU UR5, c[0x0][0x39c] ;  /* 0x00007380ff0577ac */ /* 0x000e220008000800 */
[----:B------:R-:W-:Y:S01]  /*e020*/  LEA R4, P5, R11, R2, 0x1 ;  /* 0x000000020b047211 */ /* 0x000fe200078a08ff */
[----:B------:R-:W-:Y:S01]  /*e030*/  @P1 STG.E.U16 desc[UR22][R8.64], R44 ;  /* 0x0000002c08001986 */ /* 0x000fe2000c101516 */
[----:B--2---:R-:W-:Y:S01]  /*e040*/  ISETP.LT.AND P1, PT, R5, UR7, !P0 ;  /* 0x0000000705007c0c */ /* 0x004fe2000c721270 */
        /* <DEDUP_REMOVED lines=11> */
[-C--:B------:R-:W-:Y:S02]  /*e100*/  LEA R8, P4, R10, R2.reuse, 0x1 ;  /* 0x000000020a087211 */ /* 0x080fe400078808ff */
        /* <DEDUP_REMOVED lines=38> */
[-C--:B------:R-:W-:Y:S02]  /*e370*/  LEA R6, P4, R10, R2.reuse, 0x1 ;  /* 0x000000020a067211 */ /* 0x080fe400078808ff */
[----:B0-----:R-:W-:Y:S01]  /*e380*/  ISETP.LT.AND P6, PT, R12, UR5, !P0 ;  /* 0x000000050c007c0c */ /* 0x001fe2000c7c1270 */
[----:B------:R-:W0:Y:S01]  /*e390*/  LDCU UR5, c[0x0][0x39c] ;  /* 0x00007380ff0577ac */ /* 0x000e220008000800 */
[----:B------:R-:W-:Y:S01]  /*e3a0*/  VIADD R12, R0, 0x3a ;  /* 0x0000003a000c7836 */ /* 0x000fe20000000000 */
        /* <DEDUP_REMOVED lines=13> */
[C---:B------:R-:W-:Y:S01]  /*e480*/  VIADD R7, R0.reuse, 0x37 ;  /* 0x0000003700077836 */ /* 0x040fe20000000000 */
[-C--:B-----5:R-:W-:Y:S01]  /*e490*/  LEA.HI.X.SX32 R5, R11, R3.reuse, 0x1, P3 ;  /* 0x000000030b057211 */ /* 0x0a0fe200018f0eff */
[----:B------:R-:W-:Y:S01]  /*e4a0*/  VIADD R8, R0, 0x38 ;  /* 0x0000003800087836 */ /* 0x000fe20000000000 */
[----:B0-----:R-:W-:Y:S01]  /*e4b0*/  ISETP.LT.AND P3, PT, R6, UR5, !P0 ;  /* 0x0000000506007c0c */ /* 0x001fe2000c761270 */
[----:B------:R-:W0:Y:S01]  /*e4c0*/  LDCU UR5, c[0x0][0x39c] ;  /* 0x00007380ff0577ac */ /* 0x000e220008000800 */
[C---:B------:R-:W-:Y:S01]  /*e4d0*/  LEA R6, P4, R10.reuse, R2, 0x1 ;  /* 0x000000020a067211 */ /* 0x040fe200078808ff */
[----:B------:R3:W-:Y:S01]  /*e4e0*/  @P1 STG.E.U16 desc[UR22][R4.64], R54 ;  /* 0x0000003604001986 */ /* 0x0007e2000c101516 */
[----:B--2---:R-:W-:Y:S01]  /*e4f0*/  ISETP.LT.AND P1, PT, R7, UR7, !P0 ;  /* 0x0000000707007c0c */ /* 0x004fe2000c721270 */
[----:B------:R-:W2:Y:S01]  /*e500*/  LDCU UR7, c[0x0][0x39c] ;  /* 0x00007380ff0777ac */ /* 0x000ea20008000800 */
[C---:B------:R-:W-:Y:S01]  /*e510*/  LEA.HI.X.SX32 R7, R10.reuse, R3, 0x1, P4 ;  /* 0x000000030a077211 */ /* 0x040fe200020f0eff */
[----:B------:R-:W-:Y:S01]  /*e520*/  VIADD R10, R10, UR4 ;  /* 0x000000040a0a7c36 */ /* 0x000fe20008000000 */
[----:B-1----:R-:W-:Y:S01]  /*e530*/  ISETP.LT.AND P4, PT, R8, UR6, !P0 ;  /* 0x0000000608007c0c */ /* 0x002fe2000c781270 */
[----:B------:R-:W1:Y:S02]  /*e540*/  LDCU UR6, c[0x0][0x39c] ;  /* 0x00007380ff0677ac */ /* 0x000e640008000800 */
[----:B------:R-:W-:Y:S01]  /*e550*/  VIADD R11, R10, UR4 ;  /* 0x000000040a0b7c36 */ /* 0x000fe20008000000 */
[----:B---3--:R-:W-:-:S05]  /*e560*/  PRMT R5, R54, 0x7632, R5 ;  /* 0x0000763236057816 */ /* 0x008fca0000000005 */
[----:B------:R3:W-:Y:S01]  /*e570*/  @P5 STG.E.U16 desc[UR22][R6.64], R5 ;  /* 0x0000000506005986 */ /* 0x0007e2000c101516 */
[----:B------:R-:W-:-:S04]  /*e580*/  LEA R8, P5, R10, R2, 0x1 ;  /* 0x000000020a087211 */ /* 0x000fc800078a08ff */
[----:B------:R-:W-:Y:S01]  /*e590*/  LEA.HI.X.SX32 R9, R10, R3, 0x1, P5 ;  /* 0x000000030a097211 */ /* 0x000fe200028f0eff */
[----:B------:R-:W-:Y:S01]  /*e5a0*/  VIADD R10, R0, 0x39 ;  /* 0x00000039000a7836 */ /* 0x000fe20000000000 */
[----:B------:R-:W-:-:S03]  /*e5b0*/  LEA R4, P5, R11, R2, 0x1 ;  /* 0x000000020b047211 */ /* 0x000fc600078a08ff */
[----:B------:R5:W-:Y:S01]  /*e5c0*/  @P6 STG.E.U16 desc[UR22][R8.64], R56 ;  /* 0x0000003808006986 */ /* 0x000be2000c101516 */
[----:B---3--:R-:W-:Y:S02]  /*e5d0*/  PRMT R7, R56, 0x7632, R7 ;  /* 0x0000763238077816 */ /* 0x008fe40000000007 */
        /* <DEDUP_REMOVED lines=9> */
[-C--:B---3--:R-:W-:Y:S01]  /*e670*/  LEA.HI.X.SX32 R7, R11, R3.reuse, 0x1, P2 ;  /* 0x000000030b077211 */ /* 0x088fe200010f0eff */
        /* <DEDUP_REMOVED lines=21> */
[C---:B---3--:R-:W-:Y:S01]  /*e7d0*/  LEA.HI.X.SX32 R7, R11.reuse, R3, 0x1, P6 ;  /* 0x000000030b077211 */ /* 0x048fe200030f0eff */
[----:B------:R-:W-:-:S04]  /*e7e0*/  VIADD R11, R11, UR4 ;  /* 0x000000040b0b7c36 */ /* 0x000fc80008000000 */
[C---:B------:R-:W-:Y:S01]  /*e7f0*/  VIADD R10, R11.reuse, UR4 ;  /* 0x000000040b0a7c36 */ /* 0x040fe20008000000 */
        /* <DEDUP_REMOVED lines=9> */
[----:B---3--:R-:W-:Y:S01]  /*e890*/  VIADD R6, R0, 0x3f ;  /* 0x0000003f00067836 */ /* 0x008fe20000000000 */
        /* <DEDUP_REMOVED lines=9> */
[----:B------:R-:W-:Y:S01]  /*e930*/  VIADD R9, R0, 0x41 ;  /* 0x0000004100097836 */ /* 0x000fe20000000000 */
[-C--:B---3--:R-:W-:Y:S01]  /*e940*/  LEA.HI.X.SX32 R7, R10, R3.reuse, 0x1, P3 ;  /* 0x000000030a077211 */ /* 0x088fe200018f0eff */
        /* <DEDUP_REMOVED lines=224> */
[-C--:B---3--:R-:W-:Y:S01]  /*f750*/  LEA.HI.X.SX32 R7, R11, R3.reuse, 0x1, P3 ;  /* 0x000000030b077211 */ /* 0x088fe200018f0eff */
        /* <DEDUP_REMOVED lines=73> */
[----:B------:R-:W-:-:S03]  /*fbf0*/  VIADD R5, R0, 0x69 ;  /* 0x0000006900057836 */ /* 0x000fc60000000000 */
[----:B0-----:R-:W-:Y:S01]  /*fc00*/  ISETP.LT.AND P5, PT, R4, UR5, !P0 ;  /* 0x0000000504007c0c */ /* 0x001fe2000c7a1270 */
[----:B-----5:R-:W-:Y:S01]  /*fc10*/  VIADD R6, R0, 0x6a ;  /* 0x0000006a00067836 */ /* 0x020fe20000000000 */
[-C--:B------:R-:W-:Y:S01]  /*fc20*/  LEA.HI.X.SX32 R9, R10, R3.reuse, 0x1, P3 ;  /* 0x000000030a097211 */ /* 0x080fe200018f0eff */
[----:B------:R-:W0:Y:S01]  /*fc30*/  LDCU UR5, c[0x0][0x39c] ;  /* 0x00007380ff0577ac */ /* 0x000e220008000800 */
[-C--:B------:R-:W-:Y:S02]  /*fc40*/  LEA R4, P3, R11, R2.reuse, 0x1 ;  /* 0x000000020b047211 */ /* 0x080fe400078608ff */
[----:B------:R-:W-:Y:S01]  /*fc50*/  PRMT R7, R104, 0x7632, R7 ;  /* 0x0000763268077816 */ /* 0x000fe20000000007 */
[----:B------:R-:W-:Y:S01]  /*fc60*/  @P1 STG.E.U16 desc[UR22][R8.64], R104 ;  /* 0x0000006808001986 */ /* 0x000fe2000c101516 */
[----:B--2---:R-:W-:Y:S01]  /*fc70*/  ISETP.LT.AND P1, PT, R5, UR7, !P0 ;  /* 0x0000000705007c0c */ /* 0x004fe2000c721270 */
[----:B------:R-:W2:Y:S01]  /*fc80*/  LDCU UR7, c[0x0][0x39c] ;  /* 0x00007380ff0777ac */ /* 0x000ea20008000800 */
[C---:B------:R-:W-:Y:S01]  /*fc90*/  LEA.HI.X.SX32 R5, R11.reuse, R3, 0x1, P3 ;  /* 0x000000030b057211 */ /* 0x040fe200018f0eff */
[----:B------:R-:W-:Y:S01]  /*fca0*/  VIADD R11, R11, UR4 ;  /* 0x000000040b0b7c36 */ /* 0x000fe20008000000 */
[----:B-1----:R-:W-:Y:S01]  /*fcb0*/  ISETP.LT.AND P3, PT, R6, UR6, !P0 ;  /* 0x0000000606007c0c */ /* 0x002fe2000c761270 */
[----:B------:R-:W1:Y:S02]  /*fcc0*/  LDCU UR6, c[0x0][0x39c] ;  /* 0x00007380ff0677ac */ /* 0x000e640008000800 */
[----:B------:R3:W-:Y:S01]  /*fcd0*/  @P4 STG.E.U16 desc[UR22][R4.64], R7 ;  /* 0x0000000704004986 */ /* 0x0007e2000c101516 */
[C---:B------:R-:W-:Y:S01]  /*fce0*/  LEA R6, P4, R11.reuse, R2, 0x1 ;  /* 0x000000020b067211 */ /* 0x040fe200078808ff */
[----:B------:R-:W-:-:S03]  /*fcf0*/  VIADD R10, R11, UR4 ;  /* 0x000000040b0a7c36 */ /* 0x000fc60008000000 */
        /* <DEDUP_REMOVED lines=42> */
[----:B-----5:R-:W-:-:S04]  /*ffa0*/  LEA R8, P6, R11, R2, 0x1 ;  /* 0x000000020b087211 */ /* 0x020fc800078c08ff */
[CC--:B------:R-:W-:Y:S01]  /*ffb0*/  LEA.HI.X.SX32 R9, R11.reuse, R3.reuse, 0x1, P6 ;  /* 0x000000030b097211 */ /* 0x0c0fe200030f0eff */
[----:B------:R-:W-:Y:S01]  /*ffc0*/  VIADD R11, R11, UR4 ;  /* 0x000000040b0b7c36 */ /* 0x000fe20008000000 */
[----:B---3--:R-:W-:Y:S01]  /*ffd0*/  LEA.HI.X.SX32 R7, R10, R3, 0x1, P4 ;  /* 0x000000030a077211 */ /* 0x008fe200020f0eff */
[----:B------:R-:W-:Y:S01]  /*ffe0*/  VIADD R4, R0, 0x71 ;  /* 0x0000007100047836 */ /* 0x000fe20000000000 */
[----:B0-----:R-:W-:Y:S01]  /*fff0*/  ISETP.LT.AND P4, PT, R12, UR5, !P0 ;  /* 0x000000050c007c0c */ /* 0x001fe2000c781270 */
[----:B------:R-:W0:Y:S01]  /*10000*/  LDCU UR5, c[0x0][0x39c] ;  /* 0x00007380ff0577ac */ /* 0x000e220008000800 */
[----:B------:R-:W-:Y:S01]  /*10010*/  PRMT R5, R112, 0x7632, R5 ;  /* 0x0000763270057816 */ /* 0x000fe20000000005 */
[----:B------:R3:W-:Y:S01]  /*10020*/  @P2 STG.E.U16 desc[UR22][R6.64], R112 ;  /* 0x0000007006002986 */ /* 0x0007e2000c101516 */
[----:B-1----:R-:W-:Y:S01]  /*10030*/  ISETP.LT.AND P2, PT, R4, UR6, !P0 ;  /* 0x0000000604007c0c */ /* 0x002fe2000c741270 */
[----:B------:R-:W1:Y:S01]  /*10040*/  LDCU UR6, c[0x0][0x39c] ;  /* 0x00007380ff0677ac */ /* 0x000e620008000800 */
[C---:B------:R-:W-:Y:S01]  /*10050*/  VIADD R10, R11.reuse, UR4 ;  /* 0x000000040b0a7c36 */ /* 0x040fe20008000000 */
[----:B------:R5:W-:Y:S01]  /*10060*/  @P5 STG.E.U16 desc[UR22][R8.64], R5 ;  /* 0x0000000508005986 */ /* 0x000be2000c101516 */
[----:B------:R-:W-:Y:S01]  /*10070*/  LEA R4, P5, R11, R2, 0x1 ;  /* 0x000000020b047211 */ /* 0x000fe200078a08ff */
[----:B------:R-:W-:-:S02]  /*10080*/  VIADD R12, R0, 0x76 ;  /* 0x00000076000c7836 */ /* 0x000fc40000000000 */
[C---:B---3--:R-:W-:Y:S02]  /*10090*/  VIADD R6, R0.reuse, 0x72 ;  /* 0x0000007200067836 */ /* 0x048fe40000000000 */
        /* <DEDUP_REMOVED lines=21> */
[----:B0-----:R-:W-:Y:S01]  /*101f0*/  ISETP.LT.AND P4, PT, R10, UR5, !P0 ;  /* 0x000000050a007c0c */ /* 0x001fe2000c781270 */
[----:B------:R-:W0:Y:S01]  /*10200*/  LDCU UR5, c[0x0][0x39c] ;  /* 0x00007380ff0577ac */ /* 0x000e220008000800 */
[----:B---3--:R-:W-:Y:S02]  /*10210*/  PRMT R7, R116, 0x7632, R7 ;  /* 0x0000763274077816 */ /* 0x008fe40000000007 */
[C---:B------:R-:W-:Y:S01]  /*10220*/  LEA.HI.X.SX32 R5, R11.reuse, R3, 0x1, P3 ;  /* 0x000000030b057211 */ /* 0x040fe200018f0eff */
[----:B------:R-:W-:Y:S01]  /*10230*/  VIADD R11, R11, UR4 ;  /* 0x000000040b0b7c36 */ /* 0x000fe20008000000 */
[----:B-1----:R-:W-:Y:S01]  /*10240*/  ISETP.LT.AND P3, PT, R12, UR6, !P0 ;  /* 0x000000060c007c0c */ /* 0x002fe2000c761270 */
[----:B------:R-:W1:Y:S01]  /*10250*/  LDCU UR6, c[0x0][0x39c] ;  /* 0x00007380ff0677ac */ /* 0x000e620008000800 */
[----:B------:R-:W-:Y:S01]  /*10260*/  VIADD R12, R0, 0x7d ;  /* 0x0000007d000c7836 */ /* 0x000fe20000000000 */
[----:B------:R3:W-:Y:S01]  /*10270*/  @P2 STG.E.U16 desc[UR22][R4.64], R7 ;  /* 0x0000000704002986 */ /* 0x0007e2000c101516 */
[C---:B------:R-:W-:Y:S01]  /*10280*/  LEA R6, P2, R11.reuse, R2, 0x1 ;  /* 0x000000020b067211 */ /* 0x040fe200078408ff */
[----:B------:R-:W-:-:S02]  /*10290*/  VIADD R10, R11, UR4 ;  /* 0x000000040b0a7c36 */ /* 0x000fc40008000000 */
[C---:B-----5:R-:W-:Y:S01]  /*102a0*/  VIADD R9, R0.reuse, 0x77 ;  /* 0x0000007700097836 */ /* 0x060fe20000000000 */
[-C--:B---3--:R-:W-:Y:S01]  /*102b0*/  LEA.HI.X.SX32 R7, R11, R3.reuse, 0x1, P2 ;  /* 0x000000030b077211 */ /* 0x088fe200010f0eff */
[----:B------:R-:W-:Y:S01]  /*102c0*/  VIADD R4, R0, 0x78 ;  /* 0x0000007800047836 */ /* 0x000fe20000000000 */
[-C--:B------:R-:W-:Y:S02]  /*102d0*/  LEA R8, P2, R10, R2.reuse, 0x1 ;  /* 0x000000020a087211 */ /* 0x080fe400078408ff */
[----:B------:R-:W-:Y:S01]  /*102e0*/  PRMT R5, R118, 0x7632, R5 ;  /* 0x0000763276057816 */ /* 0x000fe20000000005 */
[----:B------:R-:W-:Y:S01]  /*102f0*/  @P6 STG.E.U16 desc[UR22][R6.64], R118 ;  /* 0x0000007606006986 */ /* 0x000fe2000c101516 */
[----:B--2---:R-:W-:Y:S01]  /*10300*/  ISETP.LT.AND P6, PT, R9, UR7, !P0 ;  /* 0x0000000709007c0c */ /* 0x004fe2000c7c1270 */
[----:B------:R-:W2:Y:S01]  /*10310*/  LDCU UR7, c[0x0][0x39c] ;  /* 0x00007380ff0777ac */ /* 0x000ea20008000800 */
[C---:B------:R-:W-:Y:S01]  /*10320*/  LEA.HI.X.SX32 R9, R10.reuse, R3, 0x1, P2 ;  /* 0x000000030a097211 */ /* 0x040fe200010f0eff */
[----:B------:R-:W-:Y:S01]  /*10330*/  VIADD R10, R10, UR4 ;  /* 0x000000040a0a7c36 */ /* 0x000fe20008000000 */
[----:B0-----:R-:W-:Y:S01]  /*10340*/  ISETP.LT.AND P2, PT, R4, UR5, !P0 ;  /* 0x0000000504007c0c */ /* 0x001fe2000c741270 */
[----:B------:R-:W0:Y:S02]  /*10350*/  LDCU UR5, c[0x0][0x39c] ;  /* 0x00007380ff0577ac */ /* 0x000e240008000800 */
[----:B------:R3:W-:Y:S01]  /*10360*/  @P1 STG.E.U16 desc[UR22][R8.64], R5 ;  /* 0x0000000508001986 */ /* 0x0007e2000c101516 */
[C---:B------:R-:W-:Y:S01]  /*10370*/  LEA R4, P1, R10.reuse, R2, 0x1 ;  /* 0x000000020a047211 */ /* 0x040fe200078208ff */
[----:B------:R-:W-:-:S03]  /*10380*/  VIADD R11, R10, UR4 ;  /* 0x000000040a0b7c36 */ /* 0x000fc60008000000 */
[-C--:B---3--:R-:W-:Y:S01]  /*10390*/  LEA.HI.X.SX32 R5, R10, R3.reuse, 0x1, P1 ;  /* 0x000000030a057211 */ /* 0x088fe200008f0eff */
[C---:B------:R-:W-:Y:S01]  /*103a0*/  VIADD R10, R0.reuse, 0x79 ;  /* 0x00000079000a7836 */ /* 0x040fe20000000000 */
[C---:B------:R-:W-:Y:S01]  /*103b0*/  LEA R6, P1, R11.reuse, R2, 0x1 ;  /* 0x000000020b067211 */ /* 0x040fe200078208ff */
[----:B------:R-:W-:Y:S02]  /*103c0*/  VIADD R9, R0, 0x7a ;  /* 0x0000007a00097836 */ /* 0x000fe40000000000 */
[----:B------:R3:W-:Y:S01]  /*103d0*/  @P5 STG.E.U16 desc[UR22][R4.64], R120 ;  /* 0x0000007804005986 */ /* 0x0007e2000c101516 */
[C---:B------:R-:W-:Y:S01]  /*103e0*/  LEA.HI.X.SX32 R7, R11.reuse, R3, 0x1, P1 ;  /* 0x000000030b077211 */ /* 0x040fe200008f0eff */
[----:B------:R-:W-:Y:S01]  /*103f0*/  VIADD R11, R11, UR4 ;  /* 0x000000040b0b7c36 */ /* 0x000fe20008000000 */
[----:B-1----:R-:W-:Y:S01]  /*10400*/  ISETP.LT.AND P1, PT, R10, UR6, !P0 ;  /* 0x000000060a007c0c */ /* 0x002fe2000c721270 */
[----:B------:R-:W-:Y:S01]  /*10410*/  VIADD R10, R0, 0x7b ;  /* 0x0000007b000a7836 */ /* 0x000fe20000000000 */
[----:B0-----:R-:W-:Y:S01]  /*10420*/  ISETP.LT.AND P5, PT, R9, UR5, !P0 ;  /* 0x0000000509007c0c */ /* 0x001fe2000c7a1270 */
[----:B------:R-:W0:Y:S01]  /*10430*/  LDCU UR5, c[0x0][0x39c] ;  /* 0x00007380ff0577ac */ /* 0x000e220008000800 */
[----:B------:R-:W1:Y:S01]  /*10440*/  LDCU UR6, c[0x0][0x39c] ;  /* 0x00007380ff0677ac */ /* 0x000e620008000800 */
[----:B---3--:R-:W-:-:S05]  /*10450*/  PRMT R5, R120, 0x7632, R5 ;  /* 0x0000763278057816 */ /* 0x008fca0000000005 */
[----:B------:R3:W-:Y:S01]  /*10460*/  @P4 STG.E.U16 desc[UR22][R6.64], R5 ;  /* 0x0000000506004986 */ /* 0x0007e2000c101516 */
[----:B------:R-:W-:-:S04]  /*10470*/  LEA R8, P4, R11, R2, 0x1 ;  /* 0x000000020b087211 */ /* 0x000fc800078808ff */
[C---:B------:R-:W-:Y:S01]  /*10480*/  LEA.HI.X.SX32 R9, R11.reuse, R3, 0x1, P4 ;  /* 0x000000030b097211 */ /* 0x040fe200020f0eff */
[----:B------:R-:W-:Y:S01]  /*10490*/  VIADD R11, R11, UR4 ;  /* 0x000000040b0b7c36 */ /* 0x000fe20008000000 */
[----:B--2---:R-:W-:-:S03]  /*104a0*/  ISETP.LT.AND P4, PT, R10, UR7, !P0 ;  /* 0x000000070a007c0c */ /* 0x004fc6000c781270 */
[----:B------:R2:W-:Y:S01]  /*104b0*/  @P3 STG.E.U16 desc[UR22][R8.64], R122 ;  /* 0x0000007a08003986 */ /* 0x0005e2000c101516 */
[C---:B------:R-:W-:Y:S01]  /*104c0*/  LEA R4, P3, R11.reuse, R2, 0x1 ;  /* 0x000000020b047211 */ /* 0x040fe200078608ff */
[----:B------:R-:W-:-:S03]  /*104d0*/  VIADD R10, R11, UR4 ;  /* 0x000000040b0a7c36 */ /* 0x000fc60008000000 */
[----:B---3--:R-:W-:Y:S01]  /*104e0*/  LEA.HI.X.SX32 R5, R11, R3, 0x1, P3 ;  /* 0x000000030b057211 */ /* 0x008fe200018f0eff */
[----:B------:R-:W-:Y:S01]  /*104f0*/  VIADD R11, R0, 0x7c ;  /* 0x0000007c000b7836 */ /* 0x000fe20000000000 */
[----:B------:R-:W-:Y:S01]  /*10500*/  LEA R6, P3, R10, R2, 0x1 ;  /* 0x000000020a067211 */ /* 0x000fe200078608ff */
[----:B------:R-:W-:-:S03]  /*10510*/  VIADD R0, R0, 0x7f ;  /* 0x0000007f00007836 */ /* 0x000fc60000000000 */
[C---:B------:R-:W-:Y:S01]  /*10520*/  LEA.HI.X.SX32 R7, R10.reuse, R3, 0x1, P3 ;  /* 0x000000030a077211 */ /* 0x040fe200018f0eff */
[----:B------:R-:W-:Y:S01]  /*10530*/  VIADD R10, R10, UR4 ;  /* 0x000000040a0a7c36 */ /* 0x000fe20008000000 */
[----:B--2---:R-:W-:Y:S02]  /*10540*/  PRMT R9, R122, 0x7632, R9 ;  /* 0x000076327a097816 */ /* 0x004fe40000000009 */
[----:B0-----:R-:W-:Y:S01]  /*10550*/  ISETP.LT.AND P3, PT, R11, UR5, !P0 ;  /* 0x000000050b007c0c */ /* 0x001fe2000c761270 */
[C---:B------:R-:W-:Y:S01]  /*10560*/  VIADD R11, R10.reuse, UR4 ;  /* 0x000000040a0b7c36 */ /* 0x040fe20008000000 */
[----:B------:R-:W0:Y:S01]  /*10570*/  LDCU UR5, c[0x0][0x39c] ;  /* 0x00007380ff0577ac */ /* 0x000e220008000800 */
[----:B------:R2:W-:Y:S04]  /*10580*/  @P6 STG.E.U16 desc[UR22][R4.64], R9 ;  /* 0x0000000904006986 */ /* 0x0005e8000c101516 */
[----:B------:R3:W-:Y:S01]  /*10590*/  @P2 STG.E.U16 desc[UR22][R6.64], R124 ;  /* 0x0000007c06002986 */ /* 0x0007e2000c101516 */
[----:B------:R-:W-:-:S04]  /*105a0*/  LEA R8, P2, R10, R2, 0x1 ;  /* 0x000000020a087211 */ /* 0x000fc800078408ff */
[----:B--2---:R-:W-:Y:S01]  /*105b0*/  LEA.HI.X.SX32 R9, R10, R3, 0x1, P2 ;  /* 0x000000030a097211 */ /* 0x004fe200010f0eff */
[C---:B------:R-:W-:Y:S01]  /*105c0*/  VIADD R10, R11.reuse, UR4 ;  /* 0x000000040b0a7c36 */ /* 0x040fe20008000000 */
[----:B------:R-:W-:Y:S02]  /*105d0*/  PRMT R5, R124, 0x7632, R5 ;  /* 0x000076327c057816 */ /* 0x000fe40000000005 */
[----:B-1----:R-:W-:Y:S01]  /*105e0*/  ISETP.LT.AND P2, PT, R12, UR6, !P0 ;  /* 0x000000060c007c0c */ /* 0x002fe2000c741270 */
[C---:B------:R-:W-:Y:S01]  /*105f0*/  VIADD R13, R10.reuse, UR4 ;  /* 0x000000040a0d7c36 */ /* 0x040fe20008000000 */
[----:B------:R-:W1:Y:S01]  /*10600*/  LDCU UR6, c[0x0][0x39c] ;  /* 0x00007380ff0677ac */ /* 0x000e620008000800 */
[----:B------:R2:W-:Y:S01]  /*10610*/  @P1 STG.E.U16 desc[UR22][R8.64], R5 ;  /* 0x0000000508001986 */ /* 0x0005e2000c101516 */
[-C--:B------:R-:W-:Y:S01]  /*10620*/  LEA R4, P1, R11, R2.reuse, 0x1 ;  /* 0x000000020b047211 */ /* 0x080fe200078208ff */
[----:B------:R-:W-:Y:S01]  /*10630*/  VIADD R14, R13, UR4 ;  /* 0x000000040d0e7c36 */ /* 0x000fe20008000000 */
[----:B---3--:R-:W-:-:S03]  /*10640*/  LEA R6, P6, R10, R2, 0x1 ;  /* 0x000000020a067211 */ /* 0x008fc600078c08ff */
[----:B------:R-:W-:Y:S01]  /*10650*/  VIADD R15, R14, UR4 ;  /* 0x000000040e0f7c36 */ /* 0x000fe20008000000 */
[-C--:B------:R-:W-:Y:S02]  /*10660*/  LEA.HI.X.SX32 R7, R10, R3.reuse, 0x1, P6 ;  /* 0x000000030a077211 */ /* 0x080fe400030f0eff */
[-C--:B------:R-:W-:Y:S01]  /*10670*/  LEA R12, P6, R14, R2.reuse, 0x1 ;  /* 0x000000020e0c7211 */ /* 0x080fe200078c08ff */
[----:B------:R-:W-:Y:S01]  /*10680*/  VIADD R16, R15, UR4 ;  /* 0x000000040f107c36 */ /* 0x000fe20008000000 */
[----:B--2---:R-:W-:Y:S02]  /*10690*/  LEA.HI.X.SX32 R5, R11, R3, 0x1, P1 ;  /* 0x000000030b057211 */ /* 0x004fe400008f0eff */
[----:B------:R-:W-:-:S03]  /*106a0*/  LEA R10, P1, R13, R2, 0x1 ;  /* 0x000000020d0a7211 */ /* 0x000fc600078208ff */
[----:B------:R2:W-:Y:S01]  /*106b0*/  @P5 STG.E.U16 desc[UR22][R4.64], R126 ;  /* 0x0000007e04005986 */ /* 0x0005e2000c101516 */
[-C--:B------:R-:W-:Y:S02]  /*106c0*/  LEA.HI.X.SX32 R11, R13, R3.reuse, 0x1, P1 ;  /* 0x000000030d0b7211 */ /* 0x080fe400008f0eff */
[-C--:B------:R-:W-:Y:S02]  /*106d0*/  LEA.HI.X.SX32 R13, R14, R3.reuse, 0x1, P6 ;  /* 0x000000030e0d7211 */ /* 0x080fe400030f0eff */
[----:B------:R-:W-:Y:S02]  /*106e0*/  LEA R8, P6, R16, R2, 0x1 ;  /* 0x0000000210087211 */ /* 0x000fe400078c08ff */
[----:B0-----:R-:W-:Y:S02]  /*106f0*/  ISETP.LT.AND P1, PT, R17, UR5, !P0 ;  /* 0x0000000511007c0c */ /* 0x001fe4000c721270 */
[----:B-1----:R-:W-:Y:S02]  /*10700*/  ISETP.LT.AND P0, PT, R0, UR6, !P0 ;  /* 0x0000000600007c0c */ /* 0x002fe4000c701270 */
[----:B------:R-:W-:-:S02]  /*10710*/  LEA.HI.X.SX32 R9, R16, R3, 0x1, P6 ;  /* 0x0000000310097211 */ /* 0x000fc400030f0eff */
[----:B------:R-:W-:Y:S02]  /*10720*/  PRMT R0, R126, 0x7632, R0 ;  /* 0x000076327e007816 */ /* 0x000fe40000000000 */
[C---:B------:R-:W-:Y:S02]  /*10730*/  LEA R2, P6, R15.reuse, R2, 0x1 ;  /* 0x000000020f027211 */ /* 0x040fe400078c08ff */
[----:B--2---:R-:W-:Y:S01]  /*10740*/  PRMT R5, R128, 0x7632, R5 ;  /* 0x0000763280057816 */ /* 0x004fe20000000005 */
[----:B------:R0:W-:Y:S01]  /*10750*/  @P4 STG.E.U16 desc[UR22][R6.64], R0 ;  /* 0x0000000006004986 */ /* 0x0001e2000c101516 */
[----:B------:R-:W-:-:S03]  /*10760*/  LEA.HI.X.SX32 R3, R15, R3, 0x1, P6 ;  /* 0x000000030f037211 */ /* 0x000fc600030f0eff */
[----:B------:R1:W-:Y:S04]  /*10770*/  @P3 STG.E.U16 desc[UR22][R10.64], R128 ;  /* 0x000000800a003986 */ /* 0x0003e8000c101516 */
[----:B------:R1:W-:Y:S01]  /*10780*/  @P2 STG.E.U16 desc[UR22][R12.64], R5 ;  /* 0x000000050c002986 */ /* 0x0003e2000c101516 */
[----:B0-----:R-:W-:-:S03]  /*10790*/  PRMT R7, R130, 0x7632, R7 ;  /* 0x0000763282077816 */ /* 0x001fc60000000007 */
[----:B------:R1:W-:Y:S04]  /*107a0*/  @P1 STG.E.U16 desc[UR22][R2.64], R130 ;  /* 0x0000008202001986 */ /* 0x0003e8000c101516 */
[----:B------:R1:W-:Y:S01]  /*107b0*/  @P0 STG.E.U16 desc[UR22][R8.64], R7 ;  /* 0x0000000708000986 */ /* 0x0003e2000c101516 */
[----:B----4-:R-:W-:Y:S06]  /*107c0*/  BAR.SYNC.DEFER_BLOCKING 0x0 ;  /* 0x0000000000007b1d */ /* 0x010fec0000010000 */
[----:B------:R-:W-:Y:S05]  /*107d0*/  BRA.U UP0, `(.L_x_14) ;  /* 0x0000000100a07547 */ /* 0x000fea000b800000 */
[----:B------:R-:W0:Y:S01]  /*107e0*/  S2UR UR5, SR_CgaCtaId ;  /* 0x00000000000579c3 */ /* 0x000e220000008800 */
[----:B------:R-:W-:Y:S01]  /*107f0*/  NOP ;  /* 0x0000000000007918 */ /* 0x000fe20000000000 */
[----:B------:R-:W-:Y:S01]  /*10800*/  UMOV UR4, 0x50 ;  /* 0x0000005000047882 */ /* 0x000fe20000000000 */
[----:B------:R-:W-:Y:S02]  /*10810*/  IMAD.U32 R0, RZ, RZ, UR8 ;  /* 0x00000008ff007e24 */ /* 0x000fe4000f8e00ff */
[----:B-1----:R-:W-:Y:S02]  /*10820*/  IMAD.MOV.U32 R3, RZ, RZ, 0xff ;  /* 0x000000ffff037424 */ /* 0x002fe400078e00ff */
[----:B------:R-:W-:Y:S01]  /*10830*/  IMAD.MOV.U32 R7, RZ, RZ, 0x1 ;  /* 0x00000001ff077424 */ /* 0x000fe200078e00ff */
[----:B------:R-:W-:-:S04]  /*10840*/  LOP3.LUT R0, R0, 0xffff, RZ, 0xc0, !PT ;  /* 0x0000ffff00007812 */ /* 0x000fc800078ec0ff */
[----:B------:R-:W-:-:S05]  /*10850*/  SHF.R.U32.HI R0, RZ, 0x5, R0 ;  /* 0x00000005ff007819 */ /* 0x000fca0000011600 */
[----:B------:R-:W-:Y:S01]  /*10860*/  VIADD R2, R0, 0x10 ;  /* 0x0000001000027836 */ /* 0x000fe20000000000 */
[----:B------:R-:W-:Y:S01]  /*10870*/  SHF.L.U32 R0, R3, R0, RZ ;  /* 0x0000000003007219 */ /* 0x000fe200000006ff */
[----:B0-----:R-:W-:-:S03]  /*10880*/  ULEA UR6, UR5, UR4, 0x18 ;  /* 0x0000000405067291 */ /* 0x001fc6000f8ec0ff */
[----:B------:R-:W-:-:S04]  /*10890*/  SHF.L.U32 R3, R7, R2, RZ ;  /* 0x0000000207037219 */ /* 0x000fc800000006ff */
[----:B------:R-:W-:Y:S02]  /*108a0*/  LOP3.LUT R0, R3, R0, RZ, 0xfc, !PT ;  /* 0x0000000003007212 */ /* 0x000fe400078efcff */
[----:B------:R-:W0:Y:S02]  /*108b0*/  LDS R5, [UR6] ;  /* 0x00000006ff057984 */ /* 0x000e240008000800 */
[C---:B------:R-:W-:Y:S02]  /*108c0*/  LOP3.LUT R2, R0.reuse, 0xffff, RZ, 0xc0, !PT ;  /* 0x0000ffff00027812 */ /* 0x040fe400078ec0ff */
[----:B0-----:R-:W-:-:S04]  /*108d0*/  LOP3.LUT R3, R0, 0xffff, R5, 0x80, !PT ;  /* 0x0000ffff00037812 */ /* 0x001fc800078e8005 */
[----:B------:R-:W-:-:S13]  /*108e0*/  ISETP.NE.AND P0, PT, R3, R2, PT ;  /* 0x000000020300720c */ /* 0x000fda0003f05270 */
[----:B------:R-:W-:Y:S05]  /*108f0*/  @P0 BRA `(.L_x_15) ;  /* 0x0000000000500947 */ /* 0x000fea0003800000 */
[----:B------:R-:W-:Y:S02]  /*10900*/  SHF.R.U32.HI R5, RZ, 0x10, R5 ;  /* 0x00000010ff057819 */ /* 0x000fe40000011605 */
[----:B------:R-:W-:-:S04]  /*10910*/  SHF.R.U32.HI R2, RZ, 0x10, R0 ;  /* 0x00000010ff027819 */ /* 0x000fc80000011600 */
[----:B------:R-:W-:-:S04]  /*10920*/  LOP3.LUT R5, R5, R2, RZ, 0xc0, !PT ;  /* 0x0000000205057212 */ /* 0x000fc800078ec0ff */
[----:B------:R-:W-:-:S13]  /*10930*/  ISETP.NE.AND P0, PT, R5, R2, PT ;  /* 0x000000020500720c */ /* 0x000fda0003f05270 */
[----:B------:R-:W-:Y:S05]  /*10940*/  @P0 BRA `(.L_x_16) ;  /* 0x0000000000300947 */ /* 0x000fea0003800000 */
[----:B------:R-:W-:Y:S01]  /*10950*/  R2UR UR4, R0 ;  /* 0x00000000000472ca */ /* 0x000fe200000e0000 */
[----:B------:R-:W-:Y:S01]  /*10960*/  VOTEU.ANY UR5, UPT, PT ;  /* 0x0000000000057886 */ /* 0x000fe200038e0100 */
[----:B------:R-:W0:Y:S01]  /*10970*/  S2R R0, SR_LANEID ;  /* 0x0000000000007919 */ /* 0x000e220000000000 */
[----:B------:R-:W-:-:S10]  /*10980*/  UFLO.U32 UR5, UR5 ;  /* 0x00000005000572bd */ /* 0x000fd400080e0000 */
[----:B------:R-:W-:-:S06]  /*10990*/  ULOP3.LUT UR4, URZ, UR4, URZ, 0x33, !UPT ;  /* 0x00000004ff047292 */ /* 0x000fcc000f8e33ff */
[----:B------:R-:W-:-:S04]  /*109a0*/  IMAD.U32 R2, RZ, RZ, UR4 ;  /* 0x00000004ff027e24 */ /* 0x000fc8000f8e00ff */
[----:B------:R-:W1:Y:S02]  /*109b0*/  REDUX UR7, R2 ;  /* 0x00000000020773c4 */ /* 0x000e640000000000 */
[----:B------:R2:W-:Y:S01]  /*109c0*/  UTCATOMSWS.AND URZ, UR4 ;  /* 0x0000000400ff79e3 */ /* 0x0005e20008000000 */
[----:B0-----:R-:W-:Y:S01]  /*109d0*/  ISETP.EQ.U32.AND P0, PT, R0, UR5, PT ;  /* 0x0000000500007c0c */ /* 0x001fe2000bf02070 */
[----:B-1----:R-:W-:-:S12]  /*109e0*/  IMAD.U32 R0, RZ, RZ, UR7 ;  /* 0x00000007ff007e24 */ /* 0x002fd8000f8e00ff */
[----:B------:R2:W-:Y:S01]  /*109f0*/  @P0 ATOMS.AND RZ, [UR6], R0 ;  /* 0x00000000ffff098c */ /* 0x0005e2000a800006 */
[----:B------:R-:W-:Y:S05]  /*10a00*/  BRA `(.L_x_14) ;  /* 0x0000000000147947 */ /* 0x000fea0003800000 */
.L_x_16:
[----:B------:R-:W-:-:S07]  /*10a10*/  MOV R2, 0x10a30 ;  /* 0x00010a3000027802 */ /* 0x000fce0000000f00 */
[----:B------:R-:W-:Y:S05]  /*10a20*/  CALL.REL.NOINC `($__internal_0_$__cuda_sm10x_tcgen05_guardrail_trap_col_being_dealloced_not_returned_by_alloc) ;  /* 0x00000000002c7944 */ /* 0x000fea0003c00000 */
[----:B------:R-:W-:Y:S05]  /*10a30*/  BRA `(.L_x_14) ;  /* 0x0000000000087947 */ /* 0x000fea0003800000 */
.L_x_15:
[----:B------:R-:W-:-:S07]  /*10a40*/  MOV R2, 0x10a60 ;  /* 0x00010a6000027802 */ /* 0x000fce0000000f00 */
[----:B------:R-:W-:Y:S05]  /*10a50*/  CALL.REL.NOINC `($__internal_2_$__cuda_sm10x_tcgen05_guardrail_trap_unallocated_columns_being_dealloced) ;  /* 0x0000000000387944 */ /* 0x000fea0003c00000 */
.L_x_14:
[----:B------:R-:W-:Y:S01]  /*10a60*/  NOP ;  /* 0x0000000000007918 */ /* 0x000fe20000000000 */
[----:B--2---:R-:W-:Y:S05]  /*10a70*/  EXIT ;  /* 0x000000000000794d */ /* 0x004fea0003800000 */
.L_x_9:
[----:B------:R-:W0:Y:S02]  /*10a80*/  SYNCS.PHASECHK.TRANS64.TRYWAIT P1, [UR11], R7 ;  /* 0x00000007ff0075a7 */ /* 0x000e24000802110b */
[----:B0-----:R-:W-:Y:S05]  /*10a90*/  @!P1 BRA `(.L_x_9) ;  /* 0xfffffffc00f89947 */ /* 0x001fea000383ffff */
[----:B------:R-:W-:Y:S05]  /*10aa0*/  BRA `(.L_x_17) ;  /* 0xffffffa400e87947 */ /* 0x000fea000383ffff */
.L_x_13:
[----:B------:R-:W0:Y:S02]  /*10ab0*/  SYNCS.PHASECHK.TRANS64.TRYWAIT P0, [UR11], R2 ;  /* 0x00000002ff0075a7 */ /* 0x000e24000800110b */
[----:B0-----:R-:W-:Y:S05]  /*10ac0*/  @!P0 BRA `(.L_x_13) ;  /* 0xfffffffc00f88947 */ /* 0x001fea000383ffff */
[----:B------:R-:W-:Y:S05]  /*10ad0*/  BRA `(.L_x_12) ;  /* 0xffffffbc00587947 */ /* 0x000fea000383ffff */
        .weak           $__internal_0_$__cuda_sm10x_tcgen05_guardrail_trap_col_being_dealloced_not_returned_by_alloc
        .type           $__internal_0_$__cuda_sm10x_tcgen05_guardrail_trap_col_being_dealloced_not_returned_by_alloc,@function
        .size           $__internal_0_$__cuda_sm10x_tcgen05_guardrail_trap_col_being_dealloced_not_returned_by_alloc,($__internal_1_$__cuda_sm10x_tcgen05_guardrail_trap_phase_invalid_during_alloc - $__internal_0_$__cuda_sm10x_tcgen05_guardrail_trap_col_being_dealloced_not_returned_by_alloc)
$__internal_0_$__cuda_sm10x_tcgen05_guardrail_trap_col_being_dealloced_not_returned_by_alloc:
[----:B------:R-:W-:Y:S05]  /*10ae0*/  BPT.TRAP 0x1 ;  /* 0x000000040000795c */ /* 0x000fea0000300000 */
[----:B------:R-:W-:-:S04]  /*10af0*/  IMAD.MOV.U32 R3, RZ, RZ, 0x0 ;  /* 0x00000000ff037424 */ /* 0x000fc800078e00ff */
[----:B------:R-:W-:Y:S05]  /*10b00*/  RET.REL.NODEC R2 `(matmul_kernel) ;  /* 0xfffffef4023c7950 */ /* 0x000fea0003c3ffff */
        .weak           $__internal_1_$__cuda_sm10x_tcgen05_guardrail_trap_phase_invalid_during_alloc
        .type           $__internal_1_$__cuda_sm10x_tcgen05_guardrail_trap_phase_invalid_during_alloc,@function
        .size           $__internal_1_$__cuda_sm10x_tcgen05_guardrail_trap_phase_invalid_during_alloc,($__internal_2_$__cuda_sm10x_tcgen05_guardrail_trap_unallocated_columns_being_dealloced - $__internal_1_$__cuda_sm10x_tcgen05_guardrail_trap_phase_invalid_during_alloc)
$__internal_1_$__cuda_sm10x_tcgen05_guardrail_trap_phase_invalid_during_alloc:
[----:B------:R-:W-:Y:S05]  /*10b10*/  BPT.TRAP 0x1 ;  /* 0x000000040000795c */ /* 0x000fea0000300000 */
[----:B------:R-:W-:-:S04]  /*10b20*/  IMAD.MOV.U32 R3, RZ, RZ, 0x0 ;  /* 0x00000000ff037424 */ /* 0x000fc800078e00ff */
[----:B------:R-:W-:Y:S05]  /*10b30*/  RET.REL.NODEC R2 `(matmul_kernel) ;  /* 0xfffffef402307950 */ /* 0x000fea0003c3ffff */
        .weak           $__internal_2_$__cuda_sm10x_tcgen05_guardrail_trap_unallocated_columns_being_dealloced
        .type           $__internal_2_$__cuda_sm10x_tcgen05_guardrail_trap_unallocated_columns_being_dealloced,@function
        .size           $__internal_2_$__cuda_sm10x_tcgen05_guardrail_trap_unallocated_columns_being_dealloced,(.L_x_21 - $__internal_2_$__cuda_sm10x_tcgen05_guardrail_trap_unallocated_columns_being_dealloced)
$__internal_2_$__cuda_sm10x_tcgen05_guardrail_trap_unallocated_columns_being_dealloced:
[----:B------:R-:W-:Y:S05]  /*10b40*/  BPT.TRAP 0x1 ;  /* 0x000000040000795c */ /* 0x000fea0000300000 */
[----:B------:R-:W-:-:S04]  /*10b50*/  IMAD.MOV.U32 R3, RZ, RZ, 0x0 ;  /* 0x00000000ff037424 */ /* 0x000fc800078e00ff */
[----:B------:R-:W-:Y:S05]  /*10b60*/  RET.REL.NODEC R2 `(matmul_kernel) ;  /* 0xfffffef402247950 */ /* 0x000fea0003c3ffff */
.L_x_18:
[----:B------:R-:W-:-:S00]  /*10b70*/  BRA `(.L_x_18) ;  /* 0xfffffffc00fc7947 */ /* 0x000fc0000383ffff */
[----:B------:R-:W-:-:S00]  /*10b80*/  NOP ;  /* 0x0000000000007918 */ /* 0x000fc00000000000 */
[----:B------:R-:W-:-:S00]  /*10b90*/  NOP ;  /* 0x0000000000007918 */ /* 0x000fc00000000000 */
[----:B------:R-:W-:-:S00]  /*10ba0*/  NOP ;  /* 0x0000000000007918 */ /* 0x000fc00000000000 */
[----:B------:R-:W-:-:S00]  /*10bb0*/  NOP ;  /* 0x0000000000007918 */ /* 0x000fc00000000000 */
[----:B------:R-:W-:-:S00]  /*10bc0*/  NOP ;  /* 0x0000000000007918 */ /* 0x000fc00000000000 */
[----:B------:R-:W-:-:S00]  /*10bd0*/  NOP ;  /* 0x0000000000007918 */ /* 0x000fc00000000000 */
[----:B------:R-:W-:-:S00]  /*10be0*/  NOP ;  /* 0x0000000000007918 */ /* 0x000fc00000000000 */
[----:B------:R-:W-:-:S00]  /*10bf0*/  NOP ;  /* 0x0000000000007918 */ /* 0x000fc00000000000 */
.L_x_21:


//--------------------- .nv.shared.matmul_kernel  --------------------------
	.section	.nv.shared.matmul_kernel,"aw",@nobits
	.sectionflags	@""
	.align	16
	.zero		1024


//--------------------- .nv.shared.reserved.0     --------------------------
	.section	.nv.shared.reserved.0,"aw",@nobits
	.align	8
	.weak		__nv_reservedSMEM_offset_0_alias
	.size		__nv_reservedSMEM_offset_0_alias, 0, 64
	.other		__nv_reservedSMEM_offset_0_alias,@"STO_CUDA_RESERVED_SHARED STV_DEFAULT"
__nv_reservedSMEM_offset_0_alias:
	.zero		0
.nv.shared.reserved.0:
	.zero		64
	.weak		__nv_reservedSMEM_allocation_phase
	.type		__nv_reservedSMEM_allocation_phase,@object
	.size		__nv_reservedSMEM_allocation_phase,(.L_0 - __nv_reservedSMEM_allocation_phase)
__nv_reservedSMEM_allocation_phase:
	.zero		1
.L_0:
	.zero		7
	.weak		__nv_reservedSMEM_devtool_atexit_pc
	.type		__nv_reservedSMEM_devtool_atexit_pc,@object
	.size		__nv_reservedSMEM_devtool_atexit_pc,(__nv_reservedSMEM_allocation_mask - __nv_reservedSMEM_devtool_atexit_pc)
__nv_reservedSMEM_devtool_atexit_pc:
	.zero		8
	.weak		__nv_reservedSMEM_allocation_mask
	.type		__nv_reservedSMEM_allocation_mask,@object
	.size		__nv_reservedSMEM_allocation_mask,(.L_2 - __nv_reservedSMEM_allocation_mask)
__nv_reservedSMEM_allocation_mask:
	.zero		4
.L_2:


//--------------------- .nv.constant0.matmul_kernel --------------------------
	.section	.nv.constant0.matmul_kernel,"a",@progbits
	.sectionflags	@""
	.align	4
.nv.constant0.matmul_kernel:
	.zero		976


//--------------------- SYMBOLS --------------------------

	.type		.nv.reservedSmem.offset0,@object
	.size		.nv.reservedSmem.offset0,0x4
	.type		.nv.reservedSmem.cap,@object
	.size		.nv.reservedSmem.cap,0x4
